//
// Generated by NVIDIA NVVM Compiler
//
// Compiler Build ID: CL-36424714
// Cuda compilation tools, release 13.0, V13.0.88
// Based on NVVM 20.0.0
//

.version 9.0
.target sm_100
.address_size 64

	// .globl	_Z11expectationPKdS0_PjiiiiiiPdS2_

.visible .entry _Z11expectationPKdS0_PjiiiiiiPdS2_(
	.param .u64 .ptr .align 1 _Z11expectationPKdS0_PjiiiiiiPdS2__param_0,
	.param .u64 .ptr .align 1 _Z11expectationPKdS0_PjiiiiiiPdS2__param_1,
	.param .u64 .ptr .align 1 _Z11expectationPKdS0_PjiiiiiiPdS2__param_2,
	.param .u32 _Z11expectationPKdS0_PjiiiiiiPdS2__param_3,
	.param .u32 _Z11expectationPKdS0_PjiiiiiiPdS2__param_4,
	.param .u32 _Z11expectationPKdS0_PjiiiiiiPdS2__param_5,
	.param .u32 _Z11expectationPKdS0_PjiiiiiiPdS2__param_6,
	.param .u32 _Z11expectationPKdS0_PjiiiiiiPdS2__param_7,
	.param .u32 _Z11expectationPKdS0_PjiiiiiiPdS2__param_8,
	.param .u64 .ptr .align 1 _Z11expectationPKdS0_PjiiiiiiPdS2__param_9,
	.param .u64 .ptr .align 1 _Z11expectationPKdS0_PjiiiiiiPdS2__param_10
)
{
	.reg .pred 	%p<16>;
	.reg .b32 	%r<55>;
	.reg .b64 	%rd<47>;
	.reg .b64 	%fd<91>;

	ld.param.u64 	%rd22, [_Z11expectationPKdS0_PjiiiiiiPdS2__param_0];
	ld.param.u64 	%rd24, [_Z11expectationPKdS0_PjiiiiiiPdS2__param_1];
	ld.param.u64 	%rd23, [_Z11expectationPKdS0_PjiiiiiiPdS2__param_2];
	ld.param.u32 	%r27, [_Z11expectationPKdS0_PjiiiiiiPdS2__param_3];
	ld.param.u32 	%r22, [_Z11expectationPKdS0_PjiiiiiiPdS2__param_4];
	ld.param.u32 	%r23, [_Z11expectationPKdS0_PjiiiiiiPdS2__param_5];
	ld.param.u32 	%r24, [_Z11expectationPKdS0_PjiiiiiiPdS2__param_6];
	ld.param.u32 	%r25, [_Z11expectationPKdS0_PjiiiiiiPdS2__param_7];
	ld.param.u32 	%r26, [_Z11expectationPKdS0_PjiiiiiiPdS2__param_8];
	ld.param.u64 	%rd25, [_Z11expectationPKdS0_PjiiiiiiPdS2__param_9];
	ld.param.u64 	%rd26, [_Z11expectationPKdS0_PjiiiiiiPdS2__param_10];
	cvta.to.global.u64 	%rd1, %rd25;
	cvta.to.global.u64 	%rd2, %rd26;
	cvta.to.global.u64 	%rd3, %rd24;
	mov.u32 	%r28, %tid.x;
	mov.u32 	%r29, %ctaid.x;
	mov.u32 	%r30, %ntid.x;
	mad.lo.s32 	%r1, %r29, %r30, %r28;
	mov.u32 	%r31, %tid.y;
	mov.u32 	%r32, %ctaid.y;
	mov.u32 	%r33, %ntid.y;
	mad.lo.s32 	%r2, %r32, %r33, %r31;
	setp.ge.s32 	%p1, %r2, %r22;
	setp.ge.s32 	%p2, %r1, %r27;
	or.pred  	%p3, %p2, %p1;
	@%p3 bra 	$L__BB0_17;
	cvta.to.global.u64 	%rd27, %rd22;
	cvt.u64.u32 	%rd28, %r22;
	cvt.s64.s32 	%rd29, %r1;
	cvt.u64.u32 	%rd30, %r2;
	mad.lo.s64 	%rd4, %rd28, %rd29, %rd30;
	mad.lo.s64 	%rd31, %rd4, 24, %rd27;
	ld.global.f64 	%fd1, [%rd31];
	ld.global.f64 	%fd2, [%rd31+8];
	ld.global.f64 	%fd3, [%rd31+16];
	div.s32 	%r35, %r1, %r23;
	add.s32 	%r36, %r25, -1;
	min.s32 	%r37, %r35, %r36;
	max.s32 	%r38, %r37, 0;
	div.s32 	%r39, %r2, %r24;
	add.s32 	%r40, %r26, -1;
	min.s32 	%r41, %r39, %r40;
	max.s32 	%r42, %r41, 0;
	max.s32 	%r43, %r37, 2;
	add.s32 	%r50, %r43, -2;
	add.s32 	%r44, %r38, 2;
	min.s32 	%r4, %r44, %r25;
	max.s32 	%r5, %r41, 2;
	add.s32 	%r6, %r5, -2;
	add.s32 	%r45, %r42, 2;
	min.s32 	%r7, %r45, %r26;
	setp.ge.s32 	%p4, %r50, %r4;
	mov.b32 	%r54, 0;
	@%p4 bra 	$L__BB0_16;
	cvt.rn.f64.s32 	%fd4, %r1;
	cvt.rn.f64.u32 	%fd5, %r2;
	sub.s32 	%r46, %r7, %r5;
	add.s32 	%r8, %r7, 1;
	and.b32  	%r9, %r46, 1;
	add.s32 	%r10, %r5, -1;
	neg.s32 	%r11, %r7;
	mov.b64 	%rd44, -1;
	mov.f64 	%fd88, 0d7FE1CCF385EBC8A0;
$L__BB0_3:
	setp.ge.s32 	%p5, %r6, %r7;
	mul.lo.s32 	%r47, %r50, %r26;
	cvt.s64.s32 	%rd6, %r47;
	@%p5 bra 	$L__BB0_14;
	setp.eq.s32 	%p6, %r9, 0;
	mov.u32 	%r53, %r6;
	@%p6 bra 	$L__BB0_7;
	cvt.u64.u32 	%rd34, %r6;
	add.s64 	%rd7, %rd34, %rd6;
	mad.lo.s64 	%rd8, %rd7, 40, %rd3;
	ld.global.f64 	%fd7, [%rd8];
	setp.eq.f64 	%p7, %fd7, 0d7FE1CCF385EBC8A0;
	mov.u32 	%r53, %r10;
	@%p7 bra 	$L__BB0_7;
	ld.global.f64 	%fd21, [%rd2];
	sub.f64 	%fd22, %fd1, %fd7;
	ld.global.f64 	%fd23, [%rd8+8];
	sub.f64 	%fd24, %fd2, %fd23;
	mul.f64 	%fd25, %fd24, %fd24;
	fma.rn.f64 	%fd26, %fd22, %fd22, %fd25;
	ld.global.f64 	%fd27, [%rd8+16];
	sub.f64 	%fd28, %fd3, %fd27;
	fma.rn.f64 	%fd29, %fd28, %fd28, %fd26;
	ld.global.f64 	%fd30, [%rd8+24];
	sub.f64 	%fd31, %fd4, %fd30;
	ld.global.f64 	%fd32, [%rd1];
	mul.f64 	%fd33, %fd31, %fd32;
	ld.global.f64 	%fd34, [%rd8+32];
	sub.f64 	%fd35, %fd5, %fd34;
	ld.global.f64 	%fd36, [%rd1+8];
	mul.f64 	%fd37, %fd35, %fd36;
	mul.f64 	%fd38, %fd37, %fd37;
	fma.rn.f64 	%fd39, %fd33, %fd33, %fd38;
	div.rn.f64 	%fd40, %fd39, %fd21;
	add.f64 	%fd41, %fd29, %fd40;
	setp.lt.f64 	%p8, %fd41, %fd88;
	selp.b64 	%rd44, %rd7, %rd44, %p8;
	selp.f64 	%fd88, %fd41, %fd88, %p8;
$L__BB0_7:
	setp.eq.s32 	%p9, %r8, %r5;
	@%p9 bra 	$L__BB0_14;
	add.s32 	%r52, %r11, %r53;
$L__BB0_9:
	cvt.s64.s32 	%rd35, %r53;
	add.s64 	%rd13, %rd35, %rd6;
	mad.lo.s64 	%rd14, %rd13, 40, %rd3;
	ld.global.f64 	%fd12, [%rd14];
	setp.eq.f64 	%p10, %fd12, 0d7FE1CCF385EBC8A0;
	@%p10 bra 	$L__BB0_11;
	ld.global.f64 	%fd42, [%rd2];
	sub.f64 	%fd43, %fd1, %fd12;
	ld.global.f64 	%fd44, [%rd14+8];
	sub.f64 	%fd45, %fd2, %fd44;
	mul.f64 	%fd46, %fd45, %fd45;
	fma.rn.f64 	%fd47, %fd43, %fd43, %fd46;
	ld.global.f64 	%fd48, [%rd14+16];
	sub.f64 	%fd49, %fd3, %fd48;
	fma.rn.f64 	%fd50, %fd49, %fd49, %fd47;
	ld.global.f64 	%fd51, [%rd14+24];
	sub.f64 	%fd52, %fd4, %fd51;
	ld.global.f64 	%fd53, [%rd1];
	mul.f64 	%fd54, %fd52, %fd53;
	ld.global.f64 	%fd55, [%rd14+32];
	sub.f64 	%fd56, %fd5, %fd55;
	ld.global.f64 	%fd57, [%rd1+8];
	mul.f64 	%fd58, %fd56, %fd57;
	mul.f64 	%fd59, %fd58, %fd58;
	fma.rn.f64 	%fd60, %fd54, %fd54, %fd59;
	div.rn.f64 	%fd61, %fd60, %fd42;
	add.f64 	%fd62, %fd50, %fd61;
	setp.lt.f64 	%p11, %fd62, %fd88;
	selp.b64 	%rd44, %rd13, %rd44, %p11;
	selp.f64 	%fd88, %fd62, %fd88, %p11;
$L__BB0_11:
	add.s32 	%r48, %r53, 1;
	cvt.s64.s32 	%rd36, %r48;
	add.s64 	%rd17, %rd36, %rd6;
	mad.lo.s64 	%rd18, %rd17, 40, %rd3;
	ld.global.f64 	%fd15, [%rd18];
	setp.eq.f64 	%p12, %fd15, 0d7FE1CCF385EBC8A0;
	@%p12 bra 	$L__BB0_13;
	ld.global.f64 	%fd63, [%rd2];
	sub.f64 	%fd64, %fd1, %fd15;
	ld.global.f64 	%fd65, [%rd18+8];
	sub.f64 	%fd66, %fd2, %fd65;
	mul.f64 	%fd67, %fd66, %fd66;
	fma.rn.f64 	%fd68, %fd64, %fd64, %fd67;
	ld.global.f64 	%fd69, [%rd18+16];
	sub.f64 	%fd70, %fd3, %fd69;
	fma.rn.f64 	%fd71, %fd70, %fd70, %fd68;
	ld.global.f64 	%fd72, [%rd18+24];
	sub.f64 	%fd73, %fd4, %fd72;
	ld.global.f64 	%fd74, [%rd1];
	mul.f64 	%fd75, %fd73, %fd74;
	ld.global.f64 	%fd76, [%rd18+32];
	sub.f64 	%fd77, %fd5, %fd76;
	ld.global.f64 	%fd78, [%rd1+8];
	mul.f64 	%fd79, %fd77, %fd78;
	mul.f64 	%fd80, %fd79, %fd79;
	fma.rn.f64 	%fd81, %fd75, %fd75, %fd80;
	div.rn.f64 	%fd82, %fd81, %fd63;
	add.f64 	%fd83, %fd71, %fd82;
	setp.lt.f64 	%p13, %fd83, %fd88;
	selp.b64 	%rd44, %rd17, %rd44, %p13;
	selp.f64 	%fd88, %fd83, %fd88, %p13;
$L__BB0_13:
	add.s32 	%r53, %r53, 2;
	add.s32 	%r52, %r52, 2;
	setp.ne.s32 	%p14, %r52, 0;
	@%p14 bra 	$L__BB0_9;
$L__BB0_14:
	add.s32 	%r50, %r50, 1;
	setp.ne.s32 	%p15, %r50, %r4;
	@%p15 bra 	$L__BB0_3;
	cvt.u32.u64 	%r49, %rd44;
	add.s32 	%r54, %r49, 1;
$L__BB0_16:
	cvta.to.global.u64 	%rd37, %rd23;
	shl.b64 	%rd38, %rd4, 2;
	add.s64 	%rd39, %rd37, %rd38;
	st.global.u32 	[%rd39], %r54;
$L__BB0_17:
	ret;

}
	// .globl	_Z12maximizationPKdPKjPdiiiil
.visible .entry _Z12maximizationPKdPKjPdiiiil(
	.param .u64 .ptr .align 1 _Z12maximizationPKdPKjPdiiiil_param_0,
	.param .u64 .ptr .align 1 _Z12maximizationPKdPKjPdiiiil_param_1,
	.param .u64 .ptr .align 1 _Z12maximizationPKdPKjPdiiiil_param_2,
	.param .u32 _Z12maximizationPKdPKjPdiiiil_param_3,
	.param .u32 _Z12maximizationPKdPKjPdiiiil_param_4,
	.param .u32 _Z12maximizationPKdPKjPdiiiil_param_5,
	.param .u32 _Z12maximizationPKdPKjPdiiiil_param_6,
	.param .u64 _Z12maximizationPKdPKjPdiiiil_param_7
)
{
	.reg .pred 	%p<22>;
	.reg .b32 	%r<32>;
	.reg .b32 	%f<17>;
	.reg .b64 	%rd<84>;
	.reg .b64 	%fd<195>;

	ld.param.u64 	%rd45, [_Z12maximizationPKdPKjPdiiiil_param_0];
	ld.param.u64 	%rd46, [_Z12maximizationPKdPKjPdiiiil_param_1];
	ld.param.u64 	%rd44, [_Z12maximizationPKdPKjPdiiiil_param_2];
	ld.param.u32 	%r14, [_Z12maximizationPKdPKjPdiiiil_param_3];
	ld.param.u32 	%r15, [_Z12maximizationPKdPKjPdiiiil_param_4];
	ld.param.u32 	%r16, [_Z12maximizationPKdPKjPdiiiil_param_5];
	ld.param.u32 	%r17, [_Z12maximizationPKdPKjPdiiiil_param_6];
	ld.param.u64 	%rd47, [_Z12maximizationPKdPKjPdiiiil_param_7];
	cvta.to.global.u64 	%rd1, %rd45;
	cvta.to.global.u64 	%rd2, %rd46;
	mov.u32 	%r18, %tid.x;
	mov.u32 	%r19, %ctaid.x;
	mov.u32 	%r20, %ntid.x;
	mad.lo.s32 	%r21, %r19, %r20, %r18;
	cvt.u64.u32 	%rd3, %r21;
	setp.le.s64 	%p1, %rd47, %rd3;
	@%p1 bra 	$L__BB1_28;
	cvta.to.global.u64 	%rd49, %rd44;
	mad.lo.s64 	%rd4, %rd3, 40, %rd49;
	ld.global.f64 	%fd100, [%rd4+24];
	cvt.rzi.s32.f64 	%r22, %fd100;
	ld.global.f64 	%fd101, [%rd4+32];
	cvt.rzi.s32.f64 	%r23, %fd101;
	cvt.rn.f32.s32 	%f1, %r22;
	cvt.rn.f32.s32 	%f2, %r16;
	add.f32 	%f3, %f2, %f2;
	setp.gtu.f32 	%p2, %f3, %f1;
	sub.f32 	%f4, %f1, %f3;
	selp.f32 	%f5, 0f00000000, %f4, %p2;
	cvt.rzi.s32.f32 	%r29, %f5;
	cvt.rn.f32.s32 	%f6, %r23;
	cvt.rn.f32.s32 	%f7, %r17;
	add.f32 	%f8, %f7, %f7;
	setp.gtu.f32 	%p3, %f8, %f6;
	sub.f32 	%f9, %f6, %f8;
	selp.f32 	%f10, 0f00000000, %f9, %p3;
	cvt.rzi.s32.f32 	%r2, %f10;
	add.f32 	%f11, %f3, %f1;
	cvt.rn.f32.s32 	%f12, %r14;
	setp.lt.f32 	%p4, %f11, %f12;
	selp.f32 	%f13, %f11, %f12, %p4;
	cvt.rzi.s32.f32 	%r3, %f13;
	add.f32 	%f14, %f8, %f6;
	cvt.rn.f32.s32 	%f15, %r15;
	setp.lt.f32 	%p5, %f14, %f15;
	selp.f32 	%f16, %f14, %f15, %p5;
	cvt.rzi.s32.f32 	%r4, %f16;
	setp.ge.s32 	%p6, %r29, %r3;
	mov.b64 	%rd78, 0;
	mov.f64 	%fd165, 0d0000000000000000;
	mov.f64 	%fd166, %fd165;
	mov.f64 	%fd167, %fd165;
	mov.f64 	%fd168, %fd165;
	mov.f64 	%fd169, %fd165;
	@%p6 bra 	$L__BB1_25;
	add.s64 	%rd5, %rd3, 1;
	sub.s32 	%r24, %r4, %r2;
	and.b32  	%r5, %r24, 3;
	cvt.rn.f64.s32 	%fd1, %r2;
	add.s32 	%r6, %r2, 1;
	cvt.rn.f64.s32 	%fd2, %r6;
	add.s32 	%r7, %r2, 2;
	mov.b64 	%rd78, 0;
	mov.f64 	%fd165, 0d0000000000000000;
	cvt.s64.s32 	%rd52, %r2;
$L__BB1_3:
	setp.ge.s32 	%p7, %r2, %r4;
	mul.wide.s32 	%rd51, %r29, %r15;
	add.s64 	%rd7, %rd51, %rd52;
	@%p7 bra 	$L__BB1_24;
	setp.eq.s32 	%p8, %r5, 0;
	mul.lo.s64 	%rd8, %rd7, 3;
	cvt.rn.f64.s32 	%fd8, %r29;
	mov.u64 	%rd71, %rd8;
	mov.u64 	%rd72, %rd7;
	mov.u32 	%r30, %r2;
	@%p8 bra 	$L__BB1_14;
	shl.b64 	%rd54, %rd7, 2;
	add.s64 	%rd9, %rd2, %rd54;
	ld.global.u32 	%rd55, [%rd9];
	setp.ne.s64 	%p9, %rd5, %rd55;
	shl.b64 	%rd56, %rd8, 3;
	add.s64 	%rd10, %rd1, %rd56;
	@%p9 bra 	$L__BB1_7;
	ld.global.f64 	%fd103, [%rd10];
	add.f64 	%fd169, %fd103, %fd169;
	ld.global.f64 	%fd104, [%rd10+8];
	add.f64 	%fd168, %fd104, %fd168;
	ld.global.f64 	%fd105, [%rd10+16];
	add.f64 	%fd167, %fd105, %fd167;
	add.f64 	%fd166, %fd166, %fd8;
	add.f64 	%fd165, %fd165, %fd1;
	add.s64 	%rd78, %rd78, 1;
$L__BB1_7:
	setp.eq.s32 	%p10, %r5, 1;
	add.s64 	%rd72, %rd7, 1;
	add.s64 	%rd14, %rd8, 3;
	mov.u64 	%rd71, %rd14;
	mov.u32 	%r30, %r6;
	@%p10 bra 	$L__BB1_14;
	ld.global.u32 	%rd57, [%rd9+4];
	setp.ne.s64 	%p11, %rd5, %rd57;
	@%p11 bra 	$L__BB1_10;
	ld.global.f64 	%fd106, [%rd10+24];
	add.f64 	%fd169, %fd106, %fd169;
	ld.global.f64 	%fd107, [%rd10+32];
	add.f64 	%fd168, %fd107, %fd168;
	ld.global.f64 	%fd108, [%rd10+40];
	add.f64 	%fd167, %fd108, %fd167;
	add.f64 	%fd166, %fd166, %fd8;
	add.f64 	%fd165, %fd165, %fd2;
	add.s64 	%rd78, %rd78, 1;
$L__BB1_10:
	setp.eq.s32 	%p12, %r5, 2;
	add.s64 	%rd72, %rd7, 2;
	add.s64 	%rd71, %rd8, 6;
	mov.u32 	%r30, %r7;
	@%p12 bra 	$L__BB1_14;
	ld.global.u32 	%rd58, [%rd9+8];
	setp.ne.s64 	%p13, %rd5, %rd58;
	@%p13 bra 	$L__BB1_13;
	ld.global.f64 	%fd109, [%rd10+48];
	add.f64 	%fd169, %fd109, %fd169;
	ld.global.f64 	%fd110, [%rd10+56];
	add.f64 	%fd168, %fd110, %fd168;
	ld.global.f64 	%fd111, [%rd10+64];
	add.f64 	%fd167, %fd111, %fd167;
	add.f64 	%fd166, %fd166, %fd8;
	cvt.rn.f64.s32 	%fd112, %r7;
	add.f64 	%fd165, %fd165, %fd112;
	add.s64 	%rd78, %rd78, 1;
$L__BB1_13:
	add.s32 	%r30, %r2, 3;
	shl.b64 	%rd59, %rd7, 1;
	sub.s64 	%rd72, %rd14, %rd59;
	add.s64 	%rd71, %rd8, 9;
$L__BB1_14:
	sub.s32 	%r25, %r2, %r4;
	setp.gt.u32 	%p14, %r25, -4;
	@%p14 bra 	$L__BB1_24;
$L__BB1_15:
	shl.b64 	%rd60, %rd72, 2;
	add.s64 	%rd30, %rd2, %rd60;
	ld.global.u32 	%rd61, [%rd30];
	setp.ne.s64 	%p15, %rd5, %rd61;
	shl.b64 	%rd62, %rd71, 3;
	add.s64 	%rd31, %rd1, %rd62;
	@%p15 bra 	$L__BB1_17;
	ld.global.f64 	%fd113, [%rd31];
	add.f64 	%fd169, %fd113, %fd169;
	ld.global.f64 	%fd114, [%rd31+8];
	add.f64 	%fd168, %fd114, %fd168;
	ld.global.f64 	%fd115, [%rd31+16];
	add.f64 	%fd167, %fd115, %fd167;
	add.f64 	%fd166, %fd166, %fd8;
	cvt.rn.f64.s32 	%fd116, %r30;
	add.f64 	%fd165, %fd165, %fd116;
	add.s64 	%rd78, %rd78, 1;
$L__BB1_17:
	ld.global.u32 	%rd63, [%rd30+4];
	setp.ne.s64 	%p16, %rd5, %rd63;
	@%p16 bra 	$L__BB1_19;
	add.s32 	%r26, %r30, 1;
	ld.global.f64 	%fd117, [%rd31+24];
	add.f64 	%fd169, %fd117, %fd169;
	ld.global.f64 	%fd118, [%rd31+32];
	add.f64 	%fd168, %fd118, %fd168;
	ld.global.f64 	%fd119, [%rd31+40];
	add.f64 	%fd167, %fd119, %fd167;
	add.f64 	%fd166, %fd166, %fd8;
	cvt.rn.f64.s32 	%fd120, %r26;
	add.f64 	%fd165, %fd165, %fd120;
	add.s64 	%rd78, %rd78, 1;
$L__BB1_19:
	ld.global.u32 	%rd64, [%rd30+8];
	setp.ne.s64 	%p17, %rd5, %rd64;
	@%p17 bra 	$L__BB1_21;
	add.s32 	%r27, %r30, 2;
	ld.global.f64 	%fd121, [%rd31+48];
	add.f64 	%fd169, %fd121, %fd169;
	ld.global.f64 	%fd122, [%rd31+56];
	add.f64 	%fd168, %fd122, %fd168;
	ld.global.f64 	%fd123, [%rd31+64];
	add.f64 	%fd167, %fd123, %fd167;
	add.f64 	%fd166, %fd166, %fd8;
	cvt.rn.f64.s32 	%fd124, %r27;
	add.f64 	%fd165, %fd165, %fd124;
	add.s64 	%rd78, %rd78, 1;
$L__BB1_21:
	ld.global.u32 	%rd65, [%rd30+12];
	setp.ne.s64 	%p18, %rd5, %rd65;
	@%p18 bra 	$L__BB1_23;
	add.s32 	%r28, %r30, 3;
	ld.global.f64 	%fd125, [%rd31+72];
	add.f64 	%fd169, %fd125, %fd169;
	ld.global.f64 	%fd126, [%rd31+80];
	add.f64 	%fd168, %fd126, %fd168;
	ld.global.f64 	%fd127, [%rd31+88];
	add.f64 	%fd167, %fd127, %fd167;
	add.f64 	%fd166, %fd166, %fd8;
	cvt.rn.f64.s32 	%fd128, %r28;
	add.f64 	%fd165, %fd165, %fd128;
	add.s64 	%rd78, %rd78, 1;
$L__BB1_23:
	add.s64 	%rd72, %rd72, 4;
	add.s64 	%rd71, %rd71, 12;
	add.s32 	%r30, %r30, 4;
	setp.ne.s32 	%p19, %r30, %r4;
	@%p19 bra 	$L__BB1_15;
$L__BB1_24:
	add.s32 	%r29, %r29, 1;
	setp.ne.s32 	%p20, %r29, %r3;
	@%p20 bra 	$L__BB1_3;
$L__BB1_25:
	setp.lt.s64 	%p21, %rd78, 1;
	@%p21 bra 	$L__BB1_27;
	cvt.rn.f64.u64 	%fd129, %rd78;
	div.rn.f64 	%fd130, %fd169, %fd129;
	st.global.f64 	[%rd4], %fd130;
	div.rn.f64 	%fd131, %fd168, %fd129;
	st.global.f64 	[%rd4+8], %fd131;
	div.rn.f64 	%fd132, %fd167, %fd129;
	st.global.f64 	[%rd4+16], %fd132;
	div.rn.f64 	%fd133, %fd166, %fd129;
	st.global.f64 	[%rd4+24], %fd133;
	div.rn.f64 	%fd134, %fd165, %fd129;
	st.global.f64 	[%rd4+32], %fd134;
	bra.uni 	$L__BB1_28;
$L__BB1_27:
	mov.b64 	%rd66, 9214871658872686752;
	st.global.u64 	[%rd4], %rd66;
$L__BB1_28:
	ret;

}


// ===== COMPILED SASS (sm_100) =====

	.target	sm_100

	.elftype	@"ET_EXEC"


//--------------------- .note.nv.tkinfo           --------------------------
	.section	.note.nv.tkinfo,"",@"SHT_NOTE"
	.sectionflags	@"SHF_NOTE_NV_TKINFO"
	.tkinfo
        /*0018*/ 	.word	0x00000002
        /*0030*/ 	.string	""
        /*0030*/ 	.string	"ptxas"
        /*0030*/ 	.string	"Cuda compilation tools, release 13.0, V13.0.88"
        /*0030*/ 	.string	"Build cuda_13.0.r13.0/compiler.36424714_0"
        /*0030*/ 	.string	"-arch sm_100 -m 64 "



//--------------------- .note.nv.cuinfo           --------------------------
	.section	.note.nv.cuinfo,"",@"SHT_NOTE"
	.sectionflags	@"SHF_NOTE_NV_CUINFO"
        /*0018*/ 	.short	0x0002
        /*001a*/ 	.short	0x0064
        /*001c*/ 	.short	0x0082
	.zero		2


//--------------------- .nv.info                  --------------------------
	.section	.nv.info,"",@"SHT_CUDA_INFO"
	.align	4


	//----- nvinfo : EIATTR_REGCOUNT
	.align		4
        /*0000*/ 	.byte	0x04, 0x2f
        /*0002*/ 	.short	(.L_1 - .L_0)
	.align		4
.L_0:
        /*0004*/ 	.word	index@(_Z11expectationPKdS0_PjiiiiiiPdS2_)
        /*0008*/ 	.word	0x00000038


	//----- nvinfo : EIATTR_FRAME_SIZE
	.align		4
.L_1:
        /*000c*/ 	.byte	0x04, 0x11
        /*000e*/ 	.short	(.L_3 - .L_2)
	.align		4
.L_2:
        /*0010*/ 	.word	index@($__internal_1_$__cuda_sm20_div_rn_f64_full)
        /*0014*/ 	.word	0x00000000


	//----- nvinfo : EIATTR_FRAME_SIZE
	.align		4
.L_3:
        /*0018*/ 	.byte	0x04, 0x11
        /*001a*/ 	.short	(.L_5 - .L_4)
	.align		4
.L_4:
        /*001c*/ 	.word	index@(_Z11expectationPKdS0_PjiiiiiiPdS2_)
        /*0020*/ 	.word	0x00000000


	//----- nvinfo : EIATTR_REGCOUNT
	.align		4
.L_5:
        /*0024*/ 	.byte	0x04, 0x2f
        /*0026*/ 	.short	(.L_7 - .L_6)
	.align		4
.L_6:
        /*0028*/ 	.word	index@(_Z12maximizationPKdPKjPdiiiil)
        /*002c*/ 	.word	0x00000030


	//----- nvinfo : EIATTR_FRAME_SIZE
	.align		4
.L_7:
        /*0030*/ 	.byte	0x04, 0x11
        /*0032*/ 	.short	(.L_9 - .L_8)
	.align		4
.L_8:
        /*0034*/ 	.word	index@($__internal_0_$__cuda_sm20_div_rn_f64_full)
        /*0038*/ 	.word	0x00000000


	//----- nvinfo : EIATTR_FRAME_SIZE
	.align		4
.L_9:
        /*003c*/ 	.byte	0x04, 0x11
        /*003e*/ 	.short	(.L_11 - .L_10)
	.align		4
.L_10:
        /*0040*/ 	.word	index@(_Z12maximizationPKdPKjPdiiiil)
        /*0044*/ 	.word	0x00000000


	//----- nvinfo : EIATTR_MIN_STACK_SIZE
	.align		4
.L_11:
        /*0048*/ 	.byte	0x04, 0x12
        /*004a*/ 	.short	(.L_13 - .L_12)
	.align		4
.L_12:
        /*004c*/ 	.word	index@(_Z12maximizationPKdPKjPdiiiil)
        /*0050*/ 	.word	0x00000000


	//----- nvinfo : EIATTR_MIN_STACK_SIZE
	.align		4
.L_13:
        /*0054*/ 	.byte	0x04, 0x12
        /*0056*/ 	.short	(.L_15 - .L_14)
	.align		4
.L_14:
        /*0058*/ 	.word	index@(_Z11expectationPKdS0_PjiiiiiiPdS2_)
        /*005c*/ 	.word	0x00000000
.L_15:


//--------------------- .nv.compat                --------------------------
	.section	.nv.compat,"",@"SHT_CUDA_COMPAT_INFO"
	.align	4
        /*0000*/ 	.byte	0x02, 0x09, 0x00, 0x00, 0x02, 0x02, 0x01, 0x00, 0x02, 0x05, 0x05, 0x00, 0x03, 0x07, 0x01, 0x01
        /*0010*/ 	.byte	0x02, 0x03, 0x00, 0x00, 0x02, 0x06, 0x01, 0x00, 0x04, 0x0b, 0x08, 0x00, 0x01, 0x00, 0x00, 0x00
        /*0020*/ 	.byte	0x00, 0x00, 0x00, 0x00


//--------------------- .nv.info._Z12maximizationPKdPKjPdiiiil --------------------------
	.section	.nv.info._Z12maximizationPKdPKjPdiiiil,"",@"SHT_CUDA_INFO"
	.sectionflags	@""
	.align	4


	//----- nvinfo : EIATTR_CUDA_API_VERSION
	.align		4
        /*0000*/ 	.byte	0x04, 0x37
        /*0002*/ 	.short	(.L_17 - .L_16)
.L_16:
        /*0004*/ 	.word	0x00000082


	//----- nvinfo : EIATTR_KPARAM_INFO
	.align		4
.L_17:
        /*0008*/ 	.byte	0x04, 0x17
        /*000a*/ 	.short	(.L_19 - .L_18)
.L_18:
        /*000c*/ 	.word	0x00000000
        /*0010*/ 	.short	0x0007
        /*0012*/ 	.short	0x0028
        /*0014*/ 	.byte	0x00, 0xf0, 0x21, 0x00


	//----- nvinfo : EIATTR_KPARAM_INFO
	.align		4
.L_19:
        /*0018*/ 	.byte	0x04, 0x17
        /*001a*/ 	.short	(.L_21 - .L_20)
.L_20:
        /*001c*/ 	.word	0x00000000
        /*0020*/ 	.short	0x0006
        /*0022*/ 	.short	0x0024
        /*0024*/ 	.byte	0x00, 0xf0, 0x11, 0x00


	//----- nvinfo : EIATTR_KPARAM_INFO
	.align		4
.L_21:
        /*0028*/ 	.byte	0x04, 0x17
        /*002a*/ 	.short	(.L_23 - .L_22)
.L_22:
        /*002c*/ 	.word	0x00000000
        /*0030*/ 	.short	0x0005
        /*0032*/ 	.short	0x0020
        /*0034*/ 	.byte	0x00, 0xf0, 0x11, 0x00


	//----- nvinfo : EIATTR_KPARAM_INFO
	.align		4
.L_23:
        /*0038*/ 	.byte	0x04, 0x17
        /*003a*/ 	.short	(.L_25 - .L_24)
.L_24:
        /*003c*/ 	.word	0x00000000
        /*0040*/ 	.short	0x0004
        /*0042*/ 	.short	0x001c
        /*0044*/ 	.byte	0x00, 0xf0, 0x11, 0x00


	//----- nvinfo : EIATTR_KPARAM_INFO
	.align		4
.L_25:
        /*0048*/ 	.byte	0x04, 0x17
        /*004a*/ 	.short	(.L_27 - .L_26)
.L_26:
        /*004c*/ 	.word	0x00000000
        /*0050*/ 	.short	0x0003
        /*0052*/ 	.short	0x0018
        /*0054*/ 	.byte	0x00, 0xf0, 0x11, 0x00


	//----- nvinfo : EIATTR_KPARAM_INFO
	.align		4
.L_27:
        /*0058*/ 	.byte	0x04, 0x17
        /*005a*/ 	.short	(.L_29 - .L_28)
.L_28:
        /*005c*/ 	.word	0x00000000
        /*0060*/ 	.short	0x0002
        /*0062*/ 	.short	0x0010
        /*0064*/ 	.byte	0x00, 0xf5, 0x21, 0x00


	//----- nvinfo : EIATTR_KPARAM_INFO
	.align		4
.L_29:
        /*0068*/ 	.byte	0x04, 0x17
        /*006a*/ 	.short	(.L_31 - .L_30)
.L_30:
        /*006c*/ 	.word	0x00000000
        /*0070*/ 	.short	0x0001
        /*0072*/ 	.short	0x0008
        /*0074*/ 	.byte	0x00, 0xf5, 0x21, 0x00


	//----- nvinfo : EIATTR_KPARAM_INFO
	.align		4
.L_31:
        /*0078*/ 	.byte	0x04, 0x17
        /*007a*/ 	.short	(.L_33 - .L_32)
.L_32:
        /*007c*/ 	.word	0x00000000
        /*0080*/ 	.short	0x0000
        /*0082*/ 	.short	0x0000
        /*0084*/ 	.byte	0x00, 0xf5, 0x21, 0x00


	//----- nvinfo : EIATTR_SPARSE_MMA_MASK
	.align		4
.L_33:
        /*0088*/ 	.byte	0x03, 0x50
        /*008a*/ 	.short	0x0000


	//----- nvinfo : EIATTR_MAXREG_COUNT
	.align		4
        /*008c*/ 	.byte	0x03, 0x1b
        /*008e*/ 	.short	0x00ff


	//----- nvinfo : EIATTR_MERCURY_ISA_VERSION
	.align		4
        /*0090*/ 	.byte	0x03, 0x5f
        /*0092*/ 	.short	0x0101


	//----- nvinfo : EIATTR_VRC_CTA_INIT_COUNT
	.align		4
        /*0094*/ 	.byte	0x02, 0x4a
	.zero		1
	.zero		1


	//----- nvinfo : EIATTR_EXIT_INSTR_OFFSETS
	.align		4
        /*0098*/ 	.byte	0x04, 0x1c
        /*009a*/ 	.short	(.L_35 - .L_34)


	//   ....[0]....
.L_34:
        /*009c*/ 	.word	0x00000080


	//   ....[1]....
        /*00a0*/ 	.word	0x00001650


	//   ....[2]....
        /*00a4*/ 	.word	0x00001690


	//----- nvinfo : EIATTR_CRS_STACK_SIZE
	.align		4
.L_35:
        /*00a8*/ 	.byte	0x04, 0x1e
        /*00aa*/ 	.short	(.L_37 - .L_36)
.L_36:
        /*00ac*/ 	.word	0x00000000


	//----- nvinfo : EIATTR_CBANK_PARAM_SIZE
	.align		4
.L_37:
        /*00b0*/ 	.byte	0x03, 0x19
        /*00b2*/ 	.short	0x0030


	//----- nvinfo : EIATTR_PARAM_CBANK
	.align		4
        /*00b4*/ 	.byte	0x04, 0x0a
        /*00b6*/ 	.short	(.L_39 - .L_38)
	.align		4
.L_38:
        /*00b8*/ 	.word	index@(.nv.constant0._Z12maximizationPKdPKjPdiiiil)
        /*00bc*/ 	.short	0x0380
        /*00be*/ 	.short	0x0030


	//----- nvinfo : EIATTR_SW_WAR
	.align		4
.L_39:
        /*00c0*/ 	.byte	0x04, 0x36
        /*00c2*/ 	.short	(.L_41 - .L_40)
.L_40:
        /*00c4*/ 	.word	0x00000008
.L_41:


//--------------------- .nv.info._Z11expectationPKdS0_PjiiiiiiPdS2_ --------------------------
	.section	.nv.info._Z11expectationPKdS0_PjiiiiiiPdS2_,"",@"SHT_CUDA_INFO"
	.sectionflags	@""
	.align	4


	//----- nvinfo : EIATTR_CUDA_API_VERSION
	.align		4
        /*0000*/ 	.byte	0x04, 0x37
        /*0002*/ 	.short	(.L_43 - .L_42)
.L_42:
        /*0004*/ 	.word	0x00000082


	//----- nvinfo : EIATTR_KPARAM_INFO
	.align		4
.L_43:
        /*0008*/ 	.byte	0x04, 0x17
        /*000a*/ 	.short	(.L_45 - .L_44)
.L_44:
        /*000c*/ 	.word	0x00000000
        /*0010*/ 	.short	0x000a
        /*0012*/ 	.short	0x0038
        /*0014*/ 	.byte	0x00, 0xf5, 0x21, 0x00


	//----- nvinfo : EIATTR_KPARAM_INFO
	.align		4
.L_45:
        /*0018*/ 	.byte	0x04, 0x17
        /*001a*/ 	.short	(.L_47 - .L_46)
.L_46:
        /*001c*/ 	.word	0x00000000
        /*0020*/ 	.short	0x0009
        /*0022*/ 	.short	0x0030
        /*0024*/ 	.byte	0x00, 0xf5, 0x21, 0x00


	//----- nvinfo : EIATTR_KPARAM_INFO
	.align		4
.L_47:
        /*0028*/ 	.byte	0x04, 0x17
        /*002a*/ 	.short	(.L_49 - .L_48)
.L_48:
        /*002c*/ 	.word	0x00000000
        /*0030*/ 	.short	0x0008
        /*0032*/ 	.short	0x002c
        /*0034*/ 	.byte	0x00, 0xf0, 0x11, 0x00


	//----- nvinfo : EIATTR_KPARAM_INFO
	.align		4
.L_49:
        /*0038*/ 	.byte	0x04, 0x17
        /*003a*/ 	.short	(.L_51 - .L_50)
.L_50:
        /*003c*/ 	.word	0x00000000
        /*0040*/ 	.short	0x0007
        /*0042*/ 	.short	0x0028
        /*0044*/ 	.byte	0x00, 0xf0, 0x11, 0x00


	//----- nvinfo : EIATTR_KPARAM_INFO
	.align		4
.L_51:
        /*0048*/ 	.byte	0x04, 0x17
        /*004a*/ 	.short	(.L_53 - .L_52)
.L_52:
        /*004c*/ 	.word	0x00000000
        /*0050*/ 	.short	0x0006
        /*0052*/ 	.short	0x0024
        /*0054*/ 	.byte	0x00, 0xf0, 0x11, 0x00


	//----- nvinfo : EIATTR_KPARAM_INFO
	.align		4
.L_53:
        /*0058*/ 	.byte	0x04, 0x17
        /*005a*/ 	.short	(.L_55 - .L_54)
.L_54:
        /*005c*/ 	.word	0x00000000
        /*0060*/ 	.short	0x0005
        /*0062*/ 	.short	0x0020
        /*0064*/ 	.byte	0x00, 0xf0, 0x11, 0x00


	//----- nvinfo : EIATTR_KPARAM_INFO
	.align		4
.L_55:
        /*0068*/ 	.byte	0x04, 0x17
        /*006a*/ 	.short	(.L_57 - .L_56)
.L_56:
        /*006c*/ 	.word	0x00000000
        /*0070*/ 	.short	0x0004
        /*0072*/ 	.short	0x001c
        /*0074*/ 	.byte	0x00, 0xf0, 0x11, 0x00


	//----- nvinfo : EIATTR_KPARAM_INFO
	.align		4
.L_57:
        /*0078*/ 	.byte	0x04, 0x17
        /*007a*/ 	.short	(.L_59 - .L_58)
.L_58:
        /*007c*/ 	.word	0x00000000
        /*0080*/ 	.short	0x0003
        /*0082*/ 	.short	0x0018
        /*0084*/ 	.byte	0x00, 0xf0, 0x11, 0x00


	//----- nvinfo : EIATTR_KPARAM_INFO
	.align		4
.L_59:
        /*0088*/ 	.byte	0x04, 0x17
        /*008a*/ 	.short	(.L_61 - .L_60)
.L_60:
        /*008c*/ 	.word	0x00000000
        /*0090*/ 	.short	0x0002
        /*0092*/ 	.short	0x0010
        /*0094*/ 	.byte	0x00, 0xf5, 0x21, 0x00


	//----- nvinfo : EIATTR_KPARAM_INFO
	.align		4
.L_61:
        /*0098*/ 	.byte	0x04, 0x17
        /*009a*/ 	.short	(.L_63 - .L_62)
.L_62:
        /*009c*/ 	.word	0x00000000
        /*00a0*/ 	.short	0x0001
        /*00a2*/ 	.short	0x0008
        /*00a4*/ 	.byte	0x00, 0xf5, 0x21, 0x00


	//----- nvinfo : EIATTR_KPARAM_INFO
	.align		4
.L_63:
        /*00a8*/ 	.byte	0x04, 0x17
        /*00aa*/ 	.short	(.L_65 - .L_64)
.L_64:
        /*00ac*/ 	.word	0x00000000
        /*00b0*/ 	.short	0x0000
        /*00b2*/ 	.short	0x0000
        /*00b4*/ 	.byte	0x00, 0xf5, 0x21, 0x00


	//----- nvinfo : EIATTR_SPARSE_MMA_MASK
	.align		4
.L_65:
        /*00b8*/ 	.byte	0x03, 0x50
        /*00ba*/ 	.short	0x0000


	//----- nvinfo : EIATTR_MAXREG_COUNT
	.align		4
        /*00bc*/ 	.byte	0x03, 0x1b
        /*00be*/ 	.short	0x00ff


	//----- nvinfo : EIATTR_MERCURY_ISA_VERSION
	.align		4
        /*00c0*/ 	.byte	0x03, 0x5f
        /*00c2*/ 	.short	0x0101


	//----- nvinfo : EIATTR_VRC_CTA_INIT_COUNT
	.align		4
        /*00c4*/ 	.byte	0x02, 0x4a
	.zero		1
	.zero		1


	//----- nvinfo : EIATTR_EXIT_INSTR_OFFSETS
	.align		4
        /*00c8*/ 	.byte	0x04, 0x1c
        /*00ca*/ 	.short	(.L_67 - .L_66)


	//   ....[0]....
.L_66:
        /*00cc*/ 	.word	0x000000c0


	//   ....[1]....
        /*00d0*/ 	.word	0x00001330


	//----- nvinfo : EIATTR_CRS_STACK_SIZE
	.align		4
.L_67:
        /*00d4*/ 	.byte	0x04, 0x1e
        /*00d6*/ 	.short	(.L_69 - .L_68)
.L_68:
        /*00d8*/ 	.word	0x00000000


	//----- nvinfo : EIATTR_CBANK_PARAM_SIZE
	.align		4
.L_69:
        /*00dc*/ 	.byte	0x03, 0x19
        /*00de*/ 	.short	0x0040


	//----- nvinfo : EIATTR_PARAM_CBANK
	.align		4
        /*00e0*/ 	.byte	0x04, 0x0a
        /*00e2*/ 	.short	(.L_71 - .L_70)
	.align		4
.L_70:
        /*00e4*/ 	.word	index@(.nv.constant0._Z11expectationPKdS0_PjiiiiiiPdS2_)
        /*00e8*/ 	.short	0x0380
        /*00ea*/ 	.short	0x0040


	//----- nvinfo : EIATTR_SW_WAR
	.align		4
.L_71:
        /*00ec*/ 	.byte	0x04, 0x36
        /*00ee*/ 	.short	(.L_73 - .L_72)
.L_72:
        /*00f0*/ 	.word	0x00000008
.L_73:


//--------------------- .nv.callgraph             --------------------------
	.section	.nv.callgraph,"",@"SHT_CUDA_CALLGRAPH"
	.align	4
	.sectionentsize	8
	.align		4
        /*0000*/ 	.word	0x00000000
	.align		4
        /*0004*/ 	.word	0xffffffff
	.align		4
        /*0008*/ 	.word	0x00000000
	.align		4
        /*000c*/ 	.word	0xfffffffe
	.align		4
        /*0010*/ 	.word	0x00000000
	.align		4
        /*0014*/ 	.word	0xfffffffd
	.align		4
        /*0018*/ 	.word	0x00000000
	.align		4
        /*001c*/ 	.word	0xfffffffc


//--------------------- .text._Z12maximizationPKdPKjPdiiiil --------------------------
	.section	.text._Z12maximizationPKdPKjPdiiiil,"ax",@progbits
	.align	128
        .global         _Z12maximizationPKdPKjPdiiiil
        .type           _Z12maximizationPKdPKjPdiiiil,@function
        .size           _Z12maximizationPKdPKjPdiiiil,(.L_x_50 - _Z12maximizationPKdPKjPdiiiil)
        .other          _Z12maximizationPKdPKjPdiiiil,@"STO_CUDA_ENTRY STV_DEFAULT"
_Z12maximizationPKdPKjPdiiiil:
.text._Z12maximizationPKdPKjPdiiiil:
[----:B------:R-:W-:Y:S01]  /*0000*/  LDC R1, c[0x0][0x37c] ;  /* 0x0000df00ff017b82 */ /* 0x000fe20000000800 */
[----:B------:R-:W0:Y:S07]  /*0010*/  S2R R6, SR_TID.X ;  /* 0x0000000000067919 */ /* 0x000e2e0000002100 */
[----:B------:R-:W0:Y:S01]  /*0020*/  S2UR UR4, SR_CTAID.X ;  /* 0x00000000000479c3 */ /* 0x000e220000002500 */
[----:B------:R-:W1:Y:S07]  /*0030*/  LDCU.64 UR6, c[0x0][0x3a8] ;  /* 0x00007500ff0677ac */ /* 0x000e6e0008000a00 */
[----:B------:R-:W0:Y:S02]  /*0040*/  LDC R3, c[0x0][0x360] ;  /* 0x0000d800ff037b82 */ /* 0x000e240000000800 */
[----:B0-----:R-:W-:-:S05]  /*0050*/  IMAD R6, R3, UR4, R6 ;  /* 0x0000000403067c24 */ /* 0x001fca000f8e0206 */
[----:B-1----:R-:W-:-:S04]  /*0060*/  ISETP.GE.U32.AND P0, PT, R6, UR6, PT ;  /* 0x0000000606007c0c */ /* 0x002fc8000bf06070 */
[----:B------:R-:W-:-:S13]  /*0070*/  ISETP.GE.AND.EX P0, PT, RZ, UR7, PT, P0 ;  /* 0x00000007ff007c0c */ /* 0x000fda000bf06300 */
[----:B------:R-:W-:Y:S05]  /*0080*/  @P0 EXIT ;  /* 0x000000000000094d */ /* 0x000fea0003800000 */
[----:B------:R-:W0:Y:S01]  /*0090*/  LDC.64 R16, c[0x0][0x390] ;  /* 0x0000e400ff107b82 */ /* 0x000e220000000a00 */
[----:B------:R-:W1:Y:S01]  /*00a0*/  LDCU.64 UR6, c[0x0][0x358] ;  /* 0x00006b00ff0677ac */ /* 0x000e620008000a00 */
[----:B------:R-:W-:Y:S01]  /*00b0*/  UMOV UR4, URZ ;  /* 0x000000ff00047c82 */ /* 0x000fe20008000000 */
[----:B------:R-:W2:Y:S01]  /*00c0*/  LDCU.64 UR8, c[0x0][0x398] ;  /* 0x00007300ff0877ac */ /* 0x000ea20008000a00 */
[----:B0-----:R-:W-:-:S04]  /*00d0*/  IMAD.WIDE.U32 R16, R6, 0x28, R16 ;  /* 0x0000002806107825 */ /* 0x001fc800078e0010 */
[----:B------:R-:W-:Y:S01]  /*00e0*/  VIADD R17, R17, UR4 ;  /* 0x0000000411117c36 */ /* 0x000fe20008000000 */
[----:B------:R-:W0:Y:S04]  /*00f0*/  LDCU.64 UR4, c[0x0][0x3a0] ;  /* 0x00007400ff0477ac */ /* 0x000e280008000a00 */
[----:B-1----:R-:W3:Y:S04]  /*0100*/  LDG.E.64 R2, desc[UR6][R16.64+0x18] ;  /* 0x0000180610027981 */ /* 0x002ee8000c1e1b00 */
[----:B------:R-:W4:Y:S01]  /*0110*/  LDG.E.64 R4, desc[UR6][R16.64+0x20] ;  /* 0x0000200610047981 */ /* 0x000f22000c1e1b00 */
[----:B--2---:R-:W-:Y:S01]  /*0120*/  I2FP.F32.S32 R10, UR8 ;  /* 0x00000008000a7c45 */ /* 0x004fe20008201400 */
[----:B------:R-:W-:Y:S01]  /*0130*/  BSSY.RECONVERGENT B0, `(.L_x_0) ;  /* 0x00000d4000007945 */ /* 0x000fe20003800200 */
[----:B------:R-:W-:-:S02]  /*0140*/  CS2R R14, SRZ ;  /* 0x00000000000e7805 */ /* 0x000fc4000001ff00 */
[----:B------:R-:W-:Y:S02]  /*0150*/  CS2R R18, SRZ ;  /* 0x0000000000127805 */ /* 0x000fe4000001ff00 */
[----:B------:R-:W-:Y:S02]  /*0160*/  CS2R R12, SRZ ;  /* 0x00000000000c7805 */ /* 0x000fe4000001ff00 */
[----:B0-----:R-:W-:-:S05]  /*0170*/  I2FP.F32.S32 R7, UR4 ;  /* 0x0000000400077c45 */ /* 0x001fca0008201400 */
[----:B------:R-:W-:Y:S01]  /*0180*/  FADD R7, R7, R7 ;  /* 0x0000000707077221 */ /* 0x000fe20000000000 */
[----:B---3--:R-:W0:Y:S08]  /*0190*/  F2I.F64.TRUNC R2, R2 ;  /* 0x0000000200027311 */ /* 0x008e30000030d100 */
[----:B----4-:R-:W1:Y:S01]  /*01a0*/  F2I.F64.TRUNC R4, R4 ;  /* 0x0000000400047311 */ /* 0x010e62000030d100 */
[----:B0-----:R-:W-:-:S04]  /*01b0*/  I2FP.F32.S32 R0, R2 ;  /* 0x0000000200007245 */ /* 0x001fc80000201400 */
[----:B------:R-:W-:Y:S01]  /*01c0*/  FSETP.GTU.AND P0, PT, R7, R0, PT ;  /* 0x000000000700720b */ /* 0x000fe20003f0c000 */
[C-C-:B------:R-:W-:Y:S01]  /*01d0*/  FADD R8, R0.reuse, -R7.reuse ;  /* 0x8000000700087221 */ /* 0x140fe20000000000 */
[----:B------:R-:W-:Y:S01]  /*01e0*/  FADD R7, R0, R7 ;  /* 0x0000000700077221 */ /* 0x000fe20000000000 */
[----:B------:R-:W-:Y:S02]  /*01f0*/  I2FP.F32.S32 R0, UR5 ;  /* 0x0000000500007c45 */ /* 0x000fe40008201400 */
[----:B-1----:R-:W-:Y:S02]  /*0200*/  I2FP.F32.S32 R2, R4 ;  /* 0x0000000400027245 */ /* 0x002fe40000201400 */
[----:B------:R-:W-:Y:S01]  /*0210*/  FSEL R8, R8, RZ, !P0 ;  /* 0x000000ff08087208 */ /* 0x000fe20004000000 */
[----:B------:R-:W-:Y:S01]  /*0220*/  FADD R3, R0, R0 ;  /* 0x0000000000037221 */ /* 0x000fe20000000000 */
[CC--:B------:R-:W-:Y:S02]  /*0230*/  FSETP.GEU.AND P0, PT, R7.reuse, R10.reuse, PT ;  /* 0x0000000a0700720b */ /* 0x0c0fe40003f0e000 */
[----:B------:R0:W-:Y:S01]  /*0240*/  F2I.TRUNC.NTZ R5, R8 ;  /* 0x0000000800057305 */ /* 0x0001e2000020f100 */
[C-C-:B------:R-:W-:Y:S01]  /*0250*/  FADD R9, R2.reuse, R3.reuse ;  /* 0x0000000302097221 */ /* 0x140fe20000000000 */
[----:B------:R-:W-:Y:S01]  /*0260*/  FSEL R7, R7, R10, !P0 ;  /* 0x0000000a07077208 */ /* 0x000fe20004000000 */
[----:B------:R-:W-:Y:S01]  /*0270*/  FADD R4, R2, -R3 ;  /* 0x8000000302047221 */ /* 0x000fe20000000000 */
[----:B------:R-:W-:Y:S01]  /*0280*/  I2FP.F32.S32 R10, UR9 ;  /* 0x00000009000a7c45 */ /* 0x000fe20008201400 */
[----:B------:R-:W1:Y:S01]  /*0290*/  LDCU.128 UR8, c[0x0][0x380] ;  /* 0x00007000ff0877ac */ /* 0x000e620008000c00 */
[----:B------:R-:W-:-:S02]  /*02a0*/  FSETP.GTU.AND P0, PT, R3, R2, PT ;  /* 0x000000020300720b */ /* 0x000fc40003f0c000 */
[----:B------:R-:W-:Y:S01]  /*02b0*/  CS2R R2, SRZ ;  /* 0x0000000000027805 */ /* 0x000fe2000001ff00 */
[----:B------:R-:W2:Y:S01]  /*02c0*/  F2I.TRUNC.NTZ R0, R7 ;  /* 0x0000000700007305 */ /* 0x000ea2000020f100 */
[CC--:B------:R-:W-:Y:S02]  /*02d0*/  FSETP.GEU.AND P1, PT, R9.reuse, R10.reuse, PT ;  /* 0x0000000a0900720b */ /* 0x0c0fe40003f2e000 */
[----:B------:R-:W-:Y:S02]  /*02e0*/  FSEL R20, R4, RZ, !P0 ;  /* 0x000000ff04147208 */ /* 0x000fe40004000000 */
[----:B------:R-:W-:Y:S02]  /*02f0*/  FSEL R21, R9, R10, !P1 ;  /* 0x0000000a09157208 */ /* 0x000fe40004800000 */
[----:B------:R-:W-:Y:S02]  /*0300*/  CS2R R10, SRZ ;  /* 0x00000000000a7805 */ /* 0x000fe4000001ff00 */
[----:B0-----:R-:W-:-:S02]  /*0310*/  CS2R R8, SRZ ;  /* 0x0000000000087805 */ /* 0x001fc4000001ff00 */
[----:B--2---:R-:W-:-:S13]  /*0320*/  ISETP.GE.AND P1, PT, R5, R0, PT ;  /* 0x000000000500720c */ /* 0x004fda0003f26270 */
[----:B-1----:R-:W-:Y:S05]  /*0330*/  @P1 BRA `(.L_x_1) ;  /* 0x0000000800cc1947 */ /* 0x002fea0003800000 */
[----:B------:R-:W-:Y:S01]  /*0340*/  F2I.TRUNC.NTZ R20, R20 ;  /* 0x0000001400147305 */ /* 0x000fe2000020f100 */
[----:B------:R-:W-:Y:S02]  /*0350*/  IADD3 R6, P0, PT, R6, 0x1, RZ ;  /* 0x0000000106067810 */ /* 0x000fe40007f1e0ff */
[----:B------:R-:W-:Y:S02]  /*0360*/  CS2R R2, SRZ ;  /* 0x0000000000027805 */ /* 0x000fe4000001ff00 */
[----:B------:R-:W-:Y:S01]  /*0370*/  CS2R R14, SRZ ;  /* 0x00000000000e7805 */ /* 0x000fe2000001ff00 */
[----:B------:R-:W-:Y:S02]  /*0380*/  IMAD.X R7, RZ, RZ, RZ, P0 ;  /* 0x000000ffff077224 */ /* 0x000fe400000e06ff */
[----:B------:R-:W0:Y:S02]  /*0390*/  F2I.TRUNC.NTZ R4, R21 ;  /* 0x0000001500047305 */ /* 0x000e24000020f100 */
[----:B0-----:R-:W-:-:S05]  /*03a0*/  IMAD.IADD R38, R4, 0x1, -R20 ;  /* 0x0000000104267824 */ /* 0x001fca00078e0a14 */
[----:B------:R-:W-:-:S07]  /*03b0*/  LOP3.LUT R38, R38, 0x3, RZ, 0xc0, !PT ;  /* 0x0000000326267812 */ /* 0x000fce00078ec0ff */
.L_x_7:
[----:B------:R-:W-:Y:S01]  /*03c0*/  ISETP.GE.AND P0, PT, R20, R4, PT ;  /* 0x000000041400720c */ /* 0x000fe20003f06270 */
[----:B------:R-:W-:-:S12]  /*03d0*/  BSSY.RECONVERGENT B1, `(.L_x_2) ;  /* 0x00000a6000017945 */ /* 0x000fd80003800200 */
[----:B------:R-:W-:Y:S05]  /*03e0*/  @P0 BRA `(.L_x_3) ;  /* 0x0000000800900947 */ /* 0x000fea0003800000 */
[----:B------:R-:W0:Y:S01]  /*03f0*/  LDCU UR4, c[0x0][0x39c] ;  /* 0x00007380ff0477ac */ /* 0x000e220008000800 */
[--C-:B------:R-:W-:Y:S01]  /*0400*/  SHF.R.S32.HI R21, RZ, 0x1f, R20.reuse ;  /* 0x0000001fff157819 */ /* 0x100fe20000011414 */
[----:B------:R1:W2:Y:S01]  /*0410*/  I2F.F64 R30, R5 ;  /* 0x00000005001e7312 */ /* 0x0002a20000201c00 */
[----:B------:R-:W-:Y:S01]  /*0420*/  ISETP.NE.AND P0, PT, R38, RZ, PT ;  /* 0x000000ff2600720c */ /* 0x000fe20003f05270 */
[----:B------:R-:W-:Y:S01]  /*0430*/  BSSY.RECONVERGENT B2, `(.L_x_4) ;  /* 0x0000055000027945 */ /* 0x000fe20003800200 */
[--C-:B------:R-:W-:Y:S02]  /*0440*/  IMAD.MOV.U32 R39, RZ, RZ, R20.reuse ;  /* 0x000000ffff277224 */ /* 0x100fe400078e0014 */
[----:B0-----:R-:W-:-:S04]  /*0450*/  IMAD.WIDE R28, R5, UR4, R20 ;  /* 0x00000004051c7c25 */ /* 0x001fc8000f8e0214 */
[----:B------:R-:W-:Y:S02]  /*0460*/  IMAD R23, R29, 0x3, RZ ;  /* 0x000000031d177824 */ /* 0x000fe400078e02ff */
[----:B------:R-:W-:-:S04]  /*0470*/  IMAD.WIDE.U32 R26, R28, 0x3, RZ ;  /* 0x000000031c1a7825 */ /* 0x000fc800078e00ff */
[----:B------:R-:W-:Y:S02]  /*0480*/  IMAD.IADD R36, R27, 0x1, R23 ;  /* 0x000000011b247824 */ /* 0x000fe400078e0217 */
[----:B------:R-:W-:Y:S02]  /*0490*/  IMAD.MOV.U32 R42, RZ, RZ, R28 ;  /* 0x000000ffff2a7224 */ /* 0x000fe400078e001c */
[----:B------:R-:W-:Y:S02]  /*04a0*/  IMAD.MOV.U32 R43, RZ, RZ, R29 ;  /* 0x000000ffff2b7224 */ /* 0x000fe400078e001d */
[----:B------:R-:W-:Y:S02]  /*04b0*/  IMAD.MOV.U32 R40, RZ, RZ, R26 ;  /* 0x000000ffff287224 */ /* 0x000fe400078e001a */
[----:B------:R-:W-:Y:S01]  /*04c0*/  IMAD.MOV.U32 R41, RZ, RZ, R36 ;  /* 0x000000ffff297224 */ /* 0x000fe200078e0024 */
[----:B-12---:R-:W-:Y:S06]  /*04d0*/  @!P0 BRA `(.L_x_5) ;  /* 0x0000000400288947 */ /* 0x006fec0003800000 */
[----:B------:R-:W0:Y:S01]  /*04e0*/  LDCU.64 UR4, c[0x0][0x388] ;  /* 0x00007100ff0477ac */ /* 0x000e220008000a00 */
[----:B------:R-:W1:Y:S01]  /*04f0*/  LDC.64 R24, c[0x0][0x380] ;  /* 0x0000e000ff187b82 */ /* 0x000e620000000a00 */
[----:B0-----:R-:W-:-:S04]  /*0500*/  LEA R22, P0, R28, UR4, 0x2 ;  /* 0x000000041c167c11 */ /* 0x001fc8000f8010ff */
[----:B------:R-:W-:-:S05]  /*0510*/  LEA.HI.X R23, R28, UR5, R29, 0x2, P0 ;  /* 0x000000051c177c11 */ /* 0x000fca00080f141d */
[----:B------:R-:W2:Y:S01]  /*0520*/  LDG.E R33, desc[UR6][R22.64] ;  /* 0x0000000616217981 */ /* 0x000ea2000c1e1900 */
[----:B-1----:R-:W-:Y:S01]  /*0530*/  IMAD.WIDE.U32 R24, R28, 0x18, R24 ;  /* 0x000000181c187825 */ /* 0x002fe200078e0018 */
[----:B--2---:R-:W-:-:S03]  /*0540*/  ISETP.NE.U32.AND P0, PT, R6, R33, PT ;  /* 0x000000210600720c */ /* 0x004fc60003f05070 */
[----:B------:R-:W-:Y:S01]  /*0550*/  IMAD R33, R29, 0x18, RZ ;  /* 0x000000181d217824 */ /* 0x000fe200078e02ff */
[----:B------:R-:W-:-:S03]  /*0560*/  ISETP.NE.AND.EX P0, PT, R7, RZ, PT, P0 ;  /* 0x000000ff0700720c */ /* 0x000fc60003f05300 */
[----:B------:R-:W-:-:S10]  /*0570*/  IMAD.IADD R25, R25, 0x1, R33 ;  /* 0x0000000119197824 */ /* 0x000fd400078e0221 */
[----:B------:R-:W2:Y:S04]  /*0580*/  @!P0 LDG.E.64 R42, desc[UR6][R24.64] ;  /* 0x00000006182a8981 */ /* 0x000ea8000c1e1b00 */
[----:B------:R-:W3:Y:S04]  /*0590*/  @!P0 LDG.E.64 R34, desc[UR6][R24.64+0x10] ;  /* 0x0000100618228981 */ /* 0x000ee8000c1e1b00 */
[----:B------:R-:W4:Y:S01]  /*05a0*/  @!P0 LDG.E.64 R40, desc[UR6][R24.64+0x8] ;  /* 0x0000080618288981 */ /* 0x000f22000c1e1b00 */
[----:B------:R-:W0:Y:S01]  /*05b0*/  I2F.F64 R32, R20 ;  /* 0x0000001400207312 */ /* 0x000e220000201c00 */
[----:B------:R-:W-:-:S02]  /*05c0*/  ISETP.NE.AND P1, PT, R38, 0x1, PT ;  /* 0x000000012600780c */ /* 0x000fc40003f25270 */
[----:B------:R-:W-:Y:S02]  /*05d0*/  IADD3 R37, P4, PT, R26, 0x3, RZ ;  /* 0x000000031a257810 */ /* 0x000fe40007f9e0ff */
[----:B------:R-:W-:Y:S01]  /*05e0*/  @!P0 IADD3 R2, P2, PT, R2, 0x1, RZ ;  /* 0x0000000102028810 */ /* 0x000fe20007f5e0ff */
[----:B------:R-:W-:Y:S02]  /*05f0*/  @!P0 DADD R10, R10, R30 ;  /* 0x000000000a0a8229 */ /* 0x000fe4000000001e */
[----:B------:R-:W-:Y:S02]  /*0600*/  IMAD.X R44, RZ, RZ, R36, P4 ;  /* 0x000000ffff2c7224 */ /* 0x000fe400020e0624 */
[----:B------:R-:W-:Y:S01]  /*0610*/  @!P0 IMAD.X R3, RZ, RZ, R3, P2 ;  /* 0x000000ffff038224 */ /* 0x000fe200010e0603 */
[----:B0-----:R-:W-:Y:S01]  /*0620*/  @!P0 DADD R14, R14, R32 ;  /* 0x000000000e0e8229 */ /* 0x001fe20000000020 */
[----:B------:R-:W-:-:S04]  /*0630*/  VIADD R32, R20, 0x1 ;  /* 0x0000000114207836 */ /* 0x000fc80000000000 */
[----:B------:R-:W-:Y:S01]  /*0640*/  IMAD.MOV.U32 R39, RZ, RZ, R32 ;  /* 0x000000ffff277224 */ /* 0x000fe200078e0020 */
[----:B--2---:R-:W-:Y:S01]  /*0650*/  @!P0 DADD R12, R12, R42 ;  /* 0x000000000c0c8229 */ /* 0x004fe2000000002a */
[----:B------:R-:W-:Y:S01]  /*0660*/  IADD3 R42, P3, PT, R28, 0x1, RZ ;  /* 0x000000011c2a7810 */ /* 0x000fe20007f7e0ff */
[----:B---3--:R-:W-:-:S04]  /*0670*/  @!P0 DADD R18, R18, R34 ;  /* 0x0000000012128229 */ /* 0x008fc80000000022 */
[----:B------:R-:W-:Y:S01]  /*0680*/  IMAD.X R43, RZ, RZ, R29, P3 ;  /* 0x000000ffff2b7224 */ /* 0x000fe200018e061d */
[----:B----4-:R-:W-:Y:S01]  /*0690*/  @!P0 DADD R8, R8, R40 ;  /* 0x0000000008088229 */ /* 0x010fe20000000028 */
[----:B------:R-:W-:Y:S02]  /*06a0*/  IMAD.MOV.U32 R40, RZ, RZ, R37 ;  /* 0x000000ffff287224 */ /* 0x000fe400078e0025 */
[----:B------:R-:W-:Y:S01]  /*06b0*/  IMAD.MOV.U32 R41, RZ, RZ, R44 ;  /* 0x000000ffff297224 */ /* 0x000fe200078e002c */
[----:B------:R-:W-:Y:S07]  /*06c0*/  @!P1 BRA `(.L_x_5) ;  /* 0x0000000000ac9947 */ /* 0x000fee0003800000 */
[----:B------:R-:W2:Y:S02]  /*06d0*/  LDG.E R31, desc[UR6][R22.64+0x4] ;  /* 0x00000406161f7981 */ /* 0x000ea4000c1e1900 */
[----:B--2---:R-:W-:-:S04]  /*06e0*/  ISETP.NE.U32.AND P0, PT, R6, R31, PT ;  /* 0x0000001f0600720c */ /* 0x004fc80003f05070 */
[----:B------:R-:W-:-:S13]  /*06f0*/  ISETP.NE.AND.EX P0, PT, R7, RZ, PT, P0 ;  /* 0x000000ff0700720c */ /* 0x000fda0003f05300 */
[----:B------:R-:W2:Y:S04]  /*0700*/  @!P0 LDG.E.64 R42, desc[UR6][R24.64+0x18] ;  /* 0x00001806182a8981 */ /* 0x000ea8000c1e1b00 */
[----:B------:R-:W3:Y:S04]  /*0710*/  @!P0 LDG.E.64 R40, desc[UR6][R24.64+0x20] ;  /* 0x0000200618288981 */ /* 0x000ee8000c1e1b00 */
[----:B------:R-:W4:Y:S01]  /*0720*/  @!P0 LDG.E.64 R30, desc[UR6][R24.64+0x28] ;  /* 0x00002806181e8981 */ /* 0x000f22000c1e1b00 */
[----:B------:R-:W0:Y:S01]  /*0730*/  I2F.F64 R32, R32 ;  /* 0x0000002000207312 */ /* 0x000e220000201c00 */
[----:B------:R-:W-:Y:S01]  /*0740*/  ISETP.NE.AND P1, PT, R38, 0x2, PT ;  /* 0x000000022600780c */ /* 0x000fe20003f25270 */
[----:B------:R-:W-:Y:S01]  /*0750*/  VIADD R39, R20, 0x2 ;  /* 0x0000000214277836 */ /* 0x000fe20000000000 */
[----:B------:R-:W-:-:S05]  /*0760*/  @!P0 IADD3 R2, P4, PT, R2, 0x1, RZ ;  /* 0x0000000102028810 */ /* 0x000fca0007f9e0ff */
[----:B------:R-:W1:Y:S01]  /*0770*/  I2F.F64 R34, R5 ;  /* 0x0000000500227312 */ /* 0x000e620000201c00 */
[----:B------:R-:W-:Y:S01]  /*0780*/  @!P0 IMAD.X R3, RZ, RZ, R3, P4 ;  /* 0x000000ffff038224 */ /* 0x000fe200020e0603 */
[----:B0-----:R-:W-:Y:S02]  /*0790*/  @!P0 DADD R14, R14, R32 ;  /* 0x000000000e0e8229 */ /* 0x001fe40000000020 */
[----:B-1----:R-:W-:Y:S02]  /*07a0*/  @!P0 DADD R10, R10, R34 ;  /* 0x000000000a0a8229 */ /* 0x002fe40000000022 */
[----:B--2---:R-:W-:Y:S01]  /*07b0*/  @!P0 DADD R12, R12, R42 ;  /* 0x000000000c0c8229 */ /* 0x004fe2000000002a */
[----:B------:R-:W-:Y:S01]  /*07c0*/  IADD3 R42, P2, PT, R28, 0x2, RZ ;  /* 0x000000021c2a7810 */ /* 0x000fe20007f5e0ff */
[----:B---3--:R-:W-:Y:S01]  /*07d0*/  @!P0 DADD R8, R8, R40 ;  /* 0x0000000008088229 */ /* 0x008fe20000000028 */
[----:B------:R-:W-:-:S03]  /*07e0*/  IADD3 R40, P3, PT, R26, 0x6, RZ ;  /* 0x000000061a287810 */ /* 0x000fc60007f7e0ff */
[----:B------:R-:W-:Y:S01]  /*07f0*/  IMAD.X R43, RZ, RZ, R29, P2 ;  /* 0x000000ffff2b7224 */ /* 0x000fe200010e061d */
[----:B----4-:R-:W-:Y:S01]  /*0800*/  @!P0 DADD R18, R18, R30 ;  /* 0x0000000012128229 */ /* 0x010fe2000000001e */
[----:B------:R-:W-:Y:S01]  /*0810*/  IMAD.X R41, RZ, RZ, R36, P3 ;  /* 0x000000ffff297224 */ /* 0x000fe200018e0624 */
[----:B------:R-:W-:Y:S09]  /*0820*/  @!P1 BRA `(.L_x_5) ;  /* 0x0000000000549947 */ /* 0x000ff20003800000 */
[----:B------:R-:W2:Y:S01]  /*0830*/  LDG.E R23, desc[UR6][R22.64+0x8] ;  /* 0x0000080616177981 */ /* 0x000ea2000c1e1900 */
[----:B------:R-:W0:Y:S01]  /*0840*/  I2F.F64 R40, R5 ;  /* 0x0000000500287312 */ /* 0x000e220000201c00 */
[----:B--2---:R-:W-:-:S04]  /*0850*/  ISETP.NE.U32.AND P0, PT, R6, R23, PT ;  /* 0x000000170600720c */ /* 0x004fc80003f05070 */
[----:B------:R-:W-:-:S13]  /*0860*/  ISETP.NE.AND.EX P0, PT, R7, RZ, PT, P0 ;  /* 0x000000ff0700720c */ /* 0x000fda0003f05300 */
[----:B------:R-:W2:Y:S04]  /*0870*/  @!P0 LDG.E.64 R34, desc[UR6][R24.64+0x30] ;  /* 0x0000300618228981 */ /* 0x000ea8000c1e1b00 */
[----:B------:R-:W3:Y:S04]  /*0880*/  @!P0 LDG.E.64 R30, desc[UR6][R24.64+0x38] ;  /* 0x00003806181e8981 */ /* 0x000ee8000c1e1b00 */
[----:B------:R-:W4:Y:S01]  /*0890*/  @!P0 LDG.E.64 R32, desc[UR6][R24.64+0x40] ;  /* 0x0000400618208981 */ /* 0x000f22000c1e1b00 */
[----:B------:R1:W5:Y:S01]  /*08a0*/  @!P0 I2F.F64 R42, R39 ;  /* 0x00000027002a8312 */ /* 0x0003620000201c00 */
[----:B0-----:R-:W-:Y:S01]  /*08b0*/  @!P0 DADD R10, R10, R40 ;  /* 0x000000000a0a8229 */ /* 0x001fe20000000028 */
[----:B------:R-:W-:-:S02]  /*08c0*/  @!P0 IADD3 R2, P3, PT, R2, 0x1, RZ ;  /* 0x0000000102028810 */ /* 0x000fc40007f7e0ff */
[----:B------:R-:W-:-:S03]  /*08d0*/  IADD3 R40, P2, PT, R26, 0x9, RZ ;  /* 0x000000091a287810 */ /* 0x000fc60007f5e0ff */
[----:B------:R-:W-:Y:S02]  /*08e0*/  @!P0 IMAD.X R3, RZ, RZ, R3, P3 ;  /* 0x000000ffff038224 */ /* 0x000fe400018e0603 */
[----:B-1----:R-:W-:Y:S02]  /*08f0*/  VIADD R39, R20, 0x3 ;  /* 0x0000000314277836 */ /* 0x002fe40000000000 */
[----:B------:R-:W-:Y:S01]  /*0900*/  IMAD.X R41, RZ, RZ, R36, P2 ;  /* 0x000000ffff297224 */ /* 0x000fe200010e0624 */
[----:B-----5:R-:W-:Y:S01]  /*0910*/  @!P0 DADD R14, R14, R42 ;  /* 0x000000000e0e8229 */ /* 0x020fe2000000002a */
[C---:B------:R-:W-:Y:S02]  /*0920*/  LEA R42, P1, -R28.reuse, R37, 0x1 ;  /* 0x000000251c2a7211 */ /* 0x040fe400078209ff */
[----:B------:R-:W-:-:S05]  /*0930*/  SHF.L.U64.HI R43, R28, 0x1, R29 ;  /* 0x000000011c2b7819 */ /* 0x000fca000001021d */
[----:B------:R-:W-:Y:S01]  /*0940*/  IMAD.X R43, R44, 0x1, ~R43, P1 ;  /* 0x000000012c2b7824 */ /* 0x000fe200008e0e2b */
[----:B--2---:R-:W-:Y:S02]  /*0950*/  @!P0 DADD R12, R12, R34 ;  /* 0x000000000c0c8229 */ /* 0x004fe40000000022 */
[----:B---3--:R-:W-:Y:S02]  /*0960*/  @!P0 DADD R8, R8, R30 ;  /* 0x0000000008088229 */ /* 0x008fe4000000001e */
[----:B----4-:R-:W-:-:S11]  /*0970*/  @!P0 DADD R18, R18, R32 ;  /* 0x0000000012128229 */ /* 0x010fd60000000020 */
.L_x_5:
[----:B------:R-:W-:Y:S05]  /*0980*/  BSYNC.RECONVERGENT B2 ;  /* 0x0000000000027941 */ /* 0x000fea0003800200 */
.L_x_4:
[----:B------:R-:W-:-:S05]  /*0990*/  IMAD.IADD R22, R20, 0x1, -R4 ;  /* 0x0000000114167824 */ /* 0x000fca00078e0a04 */
[----:B------:R-:W-:-:S13]  /*09a0*/  ISETP.GT.U32.AND P0, PT, R22, -0x4, PT ;  /* 0xfffffffc1600780c */ /* 0x000fda0003f04070 */
[----:B------:R-:W-:Y:S05]  /*09b0*/  @P0 BRA `(.L_x_3) ;  /* 0x00000004001c0947 */ /* 0x000fea0003800000 */
.L_x_6:
[----:B------:R-:W-:-:S04]  /*09c0*/  LEA R36, P0, R42, UR10, 0x2 ;  /* 0x0000000a2a247c11 */ /* 0x000fc8000f8010ff */
[----:B------:R-:W-:-:S05]  /*09d0*/  LEA.HI.X R37, R42, UR11, R43, 0x2, P0 ;  /* 0x0000000b2a257c11 */ /* 0x000fca00080f142b */
[----:B------:R-:W2:Y:S04]  /*09e0*/  LDG.E R23, desc[UR6][R36.64] ;  /* 0x0000000624177981 */ /* 0x000ea8000c1e1900 */
[----:B------:R-:W3:Y:S01]  /*09f0*/  LDG.E R25, desc[UR6][R36.64+0x4] ;  /* 0x0000040624197981 */ /* 0x000ee2000c1e1900 */
[----:B------:R-:W-:-:S03]  /*0a00*/  LEA R44, P1, R40, UR8, 0x3 ;  /* 0x00000008282c7c11 */ /* 0x000fc6000f8218ff */
[----:B------:R-:W4:Y:S01]  /*0a10*/  LDG.E R30, desc[UR6][R36.64+0x8] ;  /* 0x00000806241e7981 */ /* 0x000f22000c1e1900 */
[----:B------:R-:W-:-:S03]  /*0a20*/  LEA.HI.X R45, R40, UR9, R41, 0x3, P1 ;  /* 0x00000009282d7c11 */ /* 0x000fc600088f1c29 */
[----:B------:R-:W5:Y:S01]  /*0a30*/  LDG.E R31, desc[UR6][R36.64+0xc] ;  /* 0x00000c06241f7981 */ /* 0x000f62000c1e1900 */
[----:B--2---:R-:W-:-:S04]  /*0a40*/  ISETP.NE.U32.AND P0, PT, R6, R23, PT ;  /* 0x000000170600720c */ /* 0x004fc80003f05070 */
[----:B------:R-:W-:Y:S02]  /*0a50*/  ISETP.NE.AND.EX P0, PT, R7, RZ, PT, P0 ;  /* 0x000000ff0700720c */ /* 0x000fe40003f05300 */
[----:B---3--:R-:W-:-:S04]  /*0a60*/  ISETP.NE.U32.AND P1, PT, R6, R25, PT ;  /* 0x000000190600720c */ /* 0x008fc80003f25070 */
[----:B------:R-:W-:-:S07]  /*0a70*/  ISETP.NE.AND.EX P1, PT, R7, RZ, PT, P1 ;  /* 0x000000ff0700720c */ /* 0x000fce0003f25310 */
[----:B------:R-:W2:Y:S04]  /*0a80*/  @!P0 LDG.E.64 R28, desc[UR6][R44.64] ;  /* 0x000000062c1c8981 */ /* 0x000ea8000c1e1b00 */
[----:B------:R-:W3:Y:S04]  /*0a90*/  @!P0 LDG.E.64 R26, desc[UR6][R44.64+0x8] ;  /* 0x000008062c1a8981 */ /* 0x000ee8000c1e1b00 */
[----:B------:R-:W3:Y:S04]  /*0aa0*/  @!P0 LDG.E.64 R24, desc[UR6][R44.64+0x10] ;  /* 0x000010062c188981 */ /* 0x000ee8000c1e1b00 */
[----:B------:R-:W3:Y:S01]  /*0ab0*/  @!P1 LDG.E.64 R22, desc[UR6][R44.64+0x18] ;  /* 0x000018062c169981 */ /* 0x000ee2000c1e1b00 */
[----:B------:R-:W0:Y:S01]  /*0ac0*/  @!P0 I2F.F64 R32, R39 ;  /* 0x0000002700208312 */ /* 0x000e220000201c00 */
[----:B------:R-:W-:Y:S01]  /*0ad0*/  @!P1 VIADD R34, R39, 0x1 ;  /* 0x0000000127229836 */ /* 0x000fe20000000000 */
[C---:B----4-:R-:W-:Y:S01]  /*0ae0*/  ISETP.NE.U32.AND P2, PT, R6.reuse, R30, PT ;  /* 0x0000001e0600720c */ /* 0x050fe20003f45070 */
[----:B------:R-:W4:Y:S03]  /*0af0*/  @!P1 LDG.E.64 R36, desc[UR6][R44.64+0x28] ;  /* 0x000028062c249981 */ /* 0x000f26000c1e1b00 */
[----:B------:R-:W-:Y:S01]  /*0b00*/  ISETP.NE.AND.EX P2, PT, R7, RZ, PT, P2 ;  /* 0x000000ff0700720c */ /* 0x000fe20003f45320 */
[----:B0-----:R-:W-:Y:S01]  /*0b10*/  @!P0 DADD R14, R14, R32 ;  /* 0x000000000e0e8229 */ /* 0x001fe20000000020 */
[----:B------:R0:W1:Y:S02]  /*0b20*/  @!P1 I2F.F64 R32, R34 ;  /* 0x0000002200209312 */ /* 0x0000640000201c00 */
[----:B0-----:R-:W4:Y:S01]  /*0b30*/  @!P1 LDG.E.64 R34, desc[UR6][R44.64+0x20] ;  /* 0x000020062c229981 */ /* 0x001f22000c1e1b00 */
[----:B-----5:R-:W-:-:S08]  /*0b40*/  ISETP.NE.U32.AND P3, PT, R6, R31, PT ;  /* 0x0000001f0600720c */ /* 0x020fd00003f65070 */
[----:B------:R-:W5:Y:S01]  /*0b50*/  @!P2 LDG.E.64 R30, desc[UR6][R44.64+0x38] ;  /* 0x000038062c1ea981 */ /* 0x000f62000c1e1b00 */
[----:B-1----:R-:W-:-:S03]  /*0b60*/  @!P1 DADD R14, R14, R32 ;  /* 0x000000000e0e9229 */ /* 0x002fc60000000020 */
[----:B------:R-:W5:Y:S01]  /*0b70*/  @!P2 LDG.E.64 R32, desc[UR6][R44.64+0x30] ;  /* 0x000030062c20a981 */ /* 0x000f62000c1e1b00 */
[----:B------:R-:W-:Y:S01]  /*0b80*/  ISETP.NE.AND.EX P3, PT, R7, RZ, PT, P3 ;  /* 0x000000ff0700720c */ /* 0x000fe20003f65330 */
[----:B--2---:R-:W-:Y:S02]  /*0b90*/  @!P0 DADD R12, R12, R28 ;  /* 0x000000000c0c8229 */ /* 0x004fe4000000001c */
[----:B------:R-:W2:Y:S01]  /*0ba0*/  @!P2 LDG.E.64 R28, desc[UR6][R44.64+0x40] ;  /* 0x000040062c1ca981 */ /* 0x000ea2000c1e1b00 */
[----:B---3--:R-:W-:-:S09]  /*0bb0*/  @!P0 DADD R8, R8, R26 ;  /* 0x0000000008088229 */ /* 0x008fd2000000001a */
[----:B------:R-:W3:Y:S01]  /*0bc0*/  @!P3 LDG.E.64 R26, desc[UR6][R44.64+0x48] ;  /* 0x000048062c1ab981 */ /* 0x000ee2000c1e1b00 */
[----:B------:R-:W-:-:S03]  /*0bd0*/  @!P0 DADD R18, R18, R24 ;  /* 0x0000000012128229 */ /* 0x000fc60000000018 */
[----:B------:R-:W3:Y:S01]  /*0be0*/  @!P3 LDG.E.64 R24, desc[UR6][R44.64+0x50] ;  /* 0x000050062c18b981 */ /* 0x000ee2000c1e1b00 */
[----:B------:R-:W-:-:S03]  /*0bf0*/  @!P1 DADD R12, R12, R22 ;  /* 0x000000000c0c9229 */ /* 0x000fc60000000016 */
[----:B------:R-:W3:Y:S01]  /*0c00*/  @!P3 LDG.E.64 R22, desc[UR6][R44.64+0x58] ;  /* 0x000058062c16b981 */ /* 0x000ee2000c1e1b00 */
[----:B----4-:R-:W-:Y:S01]  /*0c10*/  @!P1 DADD R18, R18, R36 ;  /* 0x0000000012129229 */ /* 0x010fe20000000024 */
[----:B------:R-:W0:Y:S01]  /*0c20*/  I2F.F64 R36, R5 ;  /* 0x0000000500247312 */ /* 0x000e220000201c00 */
[----:B------:R-:W-:-:S04]  /*0c30*/  @!P0 IADD3 R2, P6, PT, R2, 0x1, RZ ;  /* 0x0000000102028810 */ /* 0x000fc80007fde0ff */
[----:B------:R-:W-:Y:S01]  /*0c40*/  @!P1 IADD3 R2, P5, PT, R2, 0x1, RZ ;  /* 0x0000000102029810 */ /* 0x000fe20007fbe0ff */
[----:B------:R-:W-:Y:S01]  /*0c50*/  @!P0 IMAD.X R3, RZ, RZ, R3, P6 ;  /* 0x000000ffff038224 */ /* 0x000fe200030e0603 */
[----:B------:R-:W-:Y:S01]  /*0c60*/  @!P1 DADD R8, R8, R34 ;  /* 0x0000000008089229 */ /* 0x000fe20000000022 */
[----:B------:R-:W-:Y:S01]  /*0c70*/  @!P2 VIADD R34, R39, 0x2 ;  /* 0x000000022722a836 */ /* 0x000fe20000000000 */
[----:B0-----:R-:W-:-:S05]  /*0c80*/  @!P0 DADD R10, R10, R36 ;  /* 0x000000000a0a8229 */ /* 0x001fca0000000024 */
[----:B------:R-:W0:Y:S01]  /*0c90*/  @!P2 I2F.F64 R34, R34 ;  /* 0x000000220022a312 */ /* 0x000e220000201c00 */
[----:B-----5:R-:W-:Y:S01]  /*0ca0*/  @!P2 DADD R12, R12, R32 ;  /* 0x000000000c0ca229 */ /* 0x020fe20000000020 */
[C---:B------:R-:W-:Y:S02]  /*0cb0*/  @!P3 VIADD R32, R39.reuse, 0x3 ;  /* 0x000000032720b836 */ /* 0x040fe40000000000 */
[----:B------:R-:W-:Y:S01]  /*0cc0*/  VIADD R39, R39, 0x4 ;  /* 0x0000000427277836 */ /* 0x000fe20000000000 */
[----:B------:R-:W-:Y:S01]  /*0cd0*/  @!P1 DADD R10, R10, R36 ;  /* 0x000000000a0a9229 */ /* 0x000fe20000000024 */
[----:B------:R-:W-:Y:S02]  /*0ce0*/  @!P1 IMAD.X R3, RZ, RZ, R3, P5 ;  /* 0x000000ffff039224 */ /* 0x000fe400028e0603 */
[----:B------:R-:W1:Y:S01]  /*0cf0*/  @!P3 I2F.F64 R32, R32 ;  /* 0x000000200020b312 */ /* 0x000e620000201c00 */
[----:B------:R-:W-:Y:S01]  /*0d00*/  ISETP.NE.AND P1, PT, R39, R4, PT ;  /* 0x000000042700720c */ /* 0x000fe20003f25270 */
[----:B------:R-:W-:Y:S01]  /*0d10*/  @!P2 DADD R8, R8, R30 ;  /* 0x000000000808a229 */ /* 0x000fe2000000001e */
[----:B------:R-:W-:-:S02]  /*0d20*/  @!P2 IADD3 R2, P6, PT, R2, 0x1, RZ ;  /* 0x000000010202a810 */ /* 0x000fc40007fde0ff */
[----:B------:R-:W-:Y:S02]  /*0d30*/  @!P2 DADD R10, R10, R36 ;  /* 0x000000000a0aa229 */ /* 0x000fe40000000024 */
[----:B0-----:R-:W-:Y:S01]  /*0d40*/  @!P2 DADD R14, R14, R34 ;  /* 0x000000000e0ea229 */ /* 0x001fe20000000022 */
[----:B------:R-:W-:Y:S01]  /*0d50*/  IADD3 R42, P4, PT, R42, 0x4, RZ ;  /* 0x000000042a2a7810 */ /* 0x000fe20007f9e0ff */
[----:B------:R-:W-:Y:S01]  /*0d60*/  @!P2 IMAD.X R3, RZ, RZ, R3, P6 ;  /* 0x000000ffff03a224 */ /* 0x000fe200030e0603 */
[----:B------:R-:W-:Y:S02]  /*0d70*/  IADD3 R40, P0, PT, R40, 0xc, RZ ;  /* 0x0000000c28287810 */ /* 0x000fe40007f1e0ff */
[----:B------:R-:W-:Y:S01]  /*0d80*/  @!P3 IADD3 R2, P5, PT, R2, 0x1, RZ ;  /* 0x000000010202b810 */ /* 0x000fe20007fbe0ff */
[----:B------:R-:W-:Y:S02]  /*0d90*/  @!P3 DADD R10, R10, R36 ;  /* 0x000000000a0ab229 */ /* 0x000fe40000000024 */
[----:B-1----:R-:W-:Y:S01]  /*0da0*/  @!P3 DADD R14, R14, R32 ;  /* 0x000000000e0eb229 */ /* 0x002fe20000000020 */
[----:B------:R-:W-:-:S02]  /*0db0*/  IMAD.X R43, RZ, RZ, R43, P4 ;  /* 0x000000ffff2b7224 */ /* 0x000fc400020e062b */
[----:B------:R-:W-:Y:S02]  /*0dc0*/  IMAD.X R41, RZ, RZ, R41, P0 ;  /* 0x000000ffff297224 */ /* 0x000fe400000e0629 */
[----:B------:R-:W-:Y:S01]  /*0dd0*/  @!P3 IMAD.X R3, RZ, RZ, R3, P5 ;  /* 0x000000ffff03b224 */ /* 0x000fe200028e0603 */
[----:B--2---:R-:W-:Y:S02]  /*0de0*/  @!P2 DADD R18, R18, R28 ;  /* 0x000000001212a229 */ /* 0x004fe4000000001c */
[----:B---3--:R-:W-:Y:S02]  /*0df0*/  @!P3 DADD R12, R12, R26 ;  /* 0x000000000c0cb229 */ /* 0x008fe4000000001a */
[----:B------:R-:W-:-:S04]  /*0e00*/  @!P3 DADD R8, R8, R24 ;  /* 0x000000000808b229 */ /* 0x000fc80000000018 */
[----:B------:R-:W-:Y:S01]  /*0e10*/  @!P3 DADD R18, R18, R22 ;  /* 0x000000001212b229 */ /* 0x000fe20000000016 */
[----:B------:R-:W-:Y:S10]  /*0e20*/  @P1 BRA `(.L_x_6) ;  /* 0xfffffff800e41947 */ /* 0x000ff4000383ffff */
.L_x_3:
[----:B------:R-:W-:Y:S05]  /*0e30*/  BSYNC.RECONVERGENT B1 ;  /* 0x0000000000017941 */ /* 0x000fea0003800200 */
.L_x_2:
[----:B------:R-:W-:-:S05]  /*0e40*/  VIADD R5, R5, 0x1 ;  /* 0x0000000105057836 */ /* 0x000fca0000000000 */
[----:B------:R-:W-:-:S13]  /*0e50*/  ISETP.NE.AND P0, PT, R5, R0, PT ;  /* 0x000000000500720c */ /* 0x000fda0003f05270 */
[----:B------:R-:W-:Y:S05]  /*0e60*/  @P0 BRA `(.L_x_7) ;  /* 0xfffffff400540947 */ /* 0x000fea000383ffff */
.L_x_1:
[----:B------:R-:W-:Y:S05]  /*0e70*/  BSYNC.RECONVERGENT B0 ;  /* 0x0000000000007941 */ /* 0x000fea0003800200 */
.L_x_0:
[----:B------:R-:W-:-:S04]  /*0e80*/  ISETP.GE.U32.AND P0, PT, R2, 0x1, PT ;  /* 0x000000010200780c */ /* 0x000fc80003f06070 */
[----:B------:R-:W-:-:S13]  /*0e90*/  ISETP.GE.AND.EX P0, PT, R3, RZ, PT, P0 ;  /* 0x000000ff0300720c */ /* 0x000fda0003f06300 */
[----:B------:R-:W-:Y:S05]  /*0ea0*/  @!P0 BRA `(.L_x_8) ;  /* 0x0000000400ec8947 */ /* 0x000fea0003800000 */
[----:B------:R-:W-:Y:S01]  /*0eb0*/  IMAD.MOV.U32 R6, RZ, RZ, R2 ;  /* 0x000000ffff067224 */ /* 0x000fe200078e0002 */
[----:B------:R-:W-:Y:S01]  /*0ec0*/  FSETP.GEU.AND P1, PT, |R13|, 6.5827683646048100446e-37, PT ;  /* 0x036000000d00780b */ /* 0x000fe20003f2e200 */
[----:B------:R-:W-:Y:S01]  /*0ed0*/  IMAD.MOV.U32 R7, RZ, RZ, R3 ;  /* 0x000000ffff077224 */ /* 0x000fe200078e0003 */
[----:B------:R-:W-:Y:S01]  /*0ee0*/  BSSY.RECONVERGENT B0, `(.L_x_9) ;  /* 0x0000015000007945 */ /* 0x000fe20003800200 */
[----:B------:R-:W-:-:S04]  /*0ef0*/  IMAD.MOV.U32 R2, RZ, RZ, 0x1 ;  /* 0x00000001ff027424 */ /* 0x000fc800078e00ff */
[----:B------:R-:W0:Y:S08]  /*0f00*/  I2F.F64.U64 R6, R6 ;  /* 0x0000000600067312 */ /* 0x000e300000301800 */
[----:B0-----:R-:W0:Y:S02]  /*0f10*/  MUFU.RCP64H R3, R7 ;  /* 0x0000000700037308 */ /* 0x001e240000001800 */
[----:B0-----:R-:W-:-:S08]  /*0f20*/  DFMA R4, -R6, R2, 1 ;  /* 0x3ff000000604742b */ /* 0x001fd00000000102 */
[----:B------:R-:W-:-:S08]  /*0f30*/  DFMA R4, R4, R4, R4 ;  /* 0x000000040404722b */ /* 0x000fd00000000004 */
[----:B------:R-:W-:-:S08]  /*0f40*/  DFMA R4, R2, R4, R2 ;  /* 0x000000040204722b */ /* 0x000fd00000000002 */
[----:B------:R-:W-:-:S08]  /*0f50*/  DFMA R2, -R6, R4, 1 ;  /* 0x3ff000000602742b */ /* 0x000fd00000000104 */
[----:B------:R-:W-:-:S08]  /*0f60*/  DFMA R2, R4, R2, R4 ;  /* 0x000000020402722b */ /* 0x000fd00000000004 */
[----:B------:R-:W-:-:S08]  /*0f70*/  DMUL R4, R2, R12 ;  /* 0x0000000c02047228 */ /* 0x000fd00000000000 */
[----:B------:R-:W-:-:S08]  /*0f80*/  DFMA R20, -R6, R4, R12 ;  /* 0x000000040614722b */ /* 0x000fd0000000010c */
[----:B------:R-:W-:-:S10]  /*0f90*/  DFMA R2, R2, R20, R4 ;  /* 0x000000140202722b */ /* 0x000fd40000000004 */
[----:B------:R-:W-:-:S05]  /*0fa0*/  FFMA R0, RZ, R7, R3 ;  /* 0x00000007ff007223 */ /* 0x000fca0000000003 */
[----:B------:R-:W-:-:S13]  /*0fb0*/  FSETP.GT.AND P0, PT, |R0|, 1.469367938527859385e-39, PT ;  /* 0x001000000000780b */ /* 0x000fda0003f04200 */
[----:B------:R-:W-:Y:S05]  /*0fc0*/  @P0 BRA P1, `(.L_x_10) ;  /* 0x0000000000180947 */ /* 0x000fea0000800000 */
[----:B------:R-:W-:Y:S01]  /*0fd0*/  IMAD.MOV.U32 R4, RZ, RZ, R6 ;  /* 0x000000ffff047224 */ /* 0x000fe200078e0006 */
[----:B------:R-:W-:Y:S01]  /*0fe0*/  MOV R0, 0x1010 ;  /* 0x0000101000007802 */ /* 0x000fe20000000f00 */
[----:B------:R-:W-:-:S07]  /*0ff0*/  IMAD.MOV.U32 R5, RZ, RZ, R7 ;  /* 0x000000ffff057224 */ /* 0x000fce00078e0007 */
[----:B------:R-:W-:Y:S05]  /*1000*/  CALL.REL.NOINC `($__internal_0_$__cuda_sm20_div_rn_f64_full) ;  /* 0x0000000400a47944 */ /* 0x000fea0003c00000 */
[----:B------:R-:W-:Y:S02]  /*1010*/  IMAD.MOV.U32 R2, RZ, RZ, R4 ;  /* 0x000000ffff027224 */ /* 0x000fe400078e0004 */
[----:B------:R-:W-:-:S07]  /*1020*/  IMAD.MOV.U32 R3, RZ, RZ, R5 ;  /* 0x000000ffff037224 */ /* 0x000fce00078e0005 */
.L_x_10:
[----:B------:R-:W-:Y:S05]  /*1030*/  BSYNC.RECONVERGENT B0 ;  /* 0x0000000000007941 */ /* 0x000fea0003800200 */
.L_x_9:
[----:B------:R-:W0:Y:S01]  /*1040*/  MUFU.RCP64H R5, R7 ;  /* 0x0000000700057308 */ /* 0x000e220000001800 */
[----:B------:R-:W-:Y:S01]  /*1050*/  IMAD.MOV.U32 R4, RZ, RZ, 0x1 ;  /* 0x00000001ff047424 */ /* 0x000fe200078e00ff */
[----:B------:R1:W-:Y:S01]  /*1060*/  STG.E.64 desc[UR6][R16.64], R2 ;  /* 0x0000000210007986 */ /* 0x0003e2000c101b06 */
[----:B------:R-:W-:Y:S01]  /*1070*/  FSETP.GEU.AND P1, PT, |R9|, 6.5827683646048100446e-37, PT ;  /* 0x036000000900780b */ /* 0x000fe20003f2e200 */
[----:B------:R-:W-:Y:S03]  /*1080*/  BSSY.RECONVERGENT B0, `(.L_x_11) ;  /* 0x0000012000007945 */ /* 0x000fe60003800200 */
        /* <DEDUP_REMOVED lines=10> */
[----:B-1----:R-:W-:Y:S05]  /*1130*/  @P0 BRA P1, `(.L_x_12) ;  /* 0x0000000000180947 */ /* 0x002fea0000800000 */
[----:B------:R-:W-:Y:S01]  /*1140*/  IMAD.MOV.U32 R12, RZ, RZ, R8 ;  /* 0x000000ffff0c7224 */ /* 0x000fe200078e0008 */
[----:B------:R-:W-:Y:S01]  /*1150*/  MOV R0, 0x11a0 ;  /* 0x000011a000007802 */ /* 0x000fe20000000f00 */
[----:B------:R-:W-:Y:S02]  /*1160*/  IMAD.MOV.U32 R13, RZ, RZ, R9 ;  /* 0x000000ffff0d7224 */ /* 0x000fe400078e0009 */
[----:B------:R-:W-:Y:S02]  /*1170*/  IMAD.MOV.U32 R4, RZ, RZ, R6 ;  /* 0x000000ffff047224 */ /* 0x000fe400078e0006 */
[----:B------:R-:W-:-:S07]  /*1180*/  IMAD.MOV.U32 R5, RZ, RZ, R7 ;  /* 0x000000ffff057224 */ /* 0x000fce00078e0007 */
[----:B------:R-:W-:Y:S05]  /*1190*/  CALL.REL.NOINC `($__internal_0_$__cuda_sm20_div_rn_f64_full) ;  /* 0x0000000400407944 */ /* 0x000fea0003c00000 */
.L_x_12:
[----:B------:R-:W-:Y:S05]  /*11a0*/  BSYNC.RECONVERGENT B0 ;  /* 0x0000000000007941 */ /* 0x000fea0003800200 */
.L_x_11:
        /* <DEDUP_REMOVED lines=22> */
[----:B------:R-:W-:Y:S02]  /*1310*/  IMAD.MOV.U32 R2, RZ, RZ, R4 ;  /* 0x000000ffff027224 */ /* 0x000fe400078e0004 */
[----:B------:R-:W-:-:S07]  /*1320*/  IMAD.MOV.U32 R3, RZ, RZ, R5 ;  /* 0x000000ffff037224 */ /* 0x000fce00078e0005 */
.L_x_14:
[----:B------:R-:W-:Y:S05]  /*1330*/  BSYNC.RECONVERGENT B0 ;  /* 0x0000000000007941 */ /* 0x000fea0003800200 */
.L_x_13:
        /* <DEDUP_REMOVED lines=22> */
.L_x_16:
[----:B------:R-:W-:Y:S05]  /*14a0*/  BSYNC.RECONVERGENT B0 ;  /* 0x0000000000007941 */ /* 0x000fea0003800200 */
.L_x_15:
        /* <DEDUP_REMOVED lines=24> */
.L_x_18:
[----:B------:R-:W-:Y:S05]  /*1630*/  BSYNC.RECONVERGENT B0 ;  /* 0x0000000000007941 */ /* 0x000fea0003800200 */
.L_x_17:
[----:B------:R-:W-:Y:S01]  /*1640*/  STG.E.64 desc[UR6][R16.64+0x20], R2 ;  /* 0x0000200210007986 */ /* 0x000fe2000c101b06 */
[----:B------:R-:W-:Y:S05]  /*1650*/  EXIT ;  /* 0x000000000000794d */ /* 0x000fea0003800000 */
.L_x_8:
[----:B------:R-:W-:Y:S02]  /*1660*/  IMAD.MOV.U32 R2, RZ, RZ, -0x7a143760 ;  /* 0x85ebc8a0ff027424 */ /* 0x000fe400078e00ff */
[----:B------:R-:W-:-:S05]  /*1670*/  IMAD.MOV.U32 R3, RZ, RZ, 0x7fe1ccf3 ;  /* 0x7fe1ccf3ff037424 */ /* 0x000fca00078e00ff */
[----:B------:R-:W-:Y:S01]  /*1680*/  STG.E.64 desc[UR6][R16.64], R2 ;  /* 0x0000000210007986 */ /* 0x000fe2000c101b06 */
[----:B------:R-:W-:Y:S05]  /*1690*/  EXIT ;  /* 0x000000000000794d */ /* 0x000fea0003800000 */
        .weak           $__internal_0_$__cuda_sm20_div_rn_f64_full
        .type           $__internal_0_$__cuda_sm20_div_rn_f64_full,@function
        .size           $__internal_0_$__cuda_sm20_div_rn_f64_full,(.L_x_50 - $__internal_0_$__cuda_sm20_div_rn_f64_full)
$__internal_0_$__cuda_sm20_div_rn_f64_full:
[C---:B------:R-:W-:Y:S01]  /*16a0*/  FSETP.GEU.AND P0, PT, |R5|.reuse, 1.469367938527859385e-39, PT ;  /* 0x001000000500780b */ /* 0x040fe20003f0e200 */
[----:B------:R-:W-:Y:S01]  /*16b0*/  IMAD.MOV.U32 R20, RZ, RZ, 0x1 ;  /* 0x00000001ff147424 */ /* 0x000fe200078e00ff */
[----:B------:R-:W-:Y:S01]  /*16c0*/  LOP3.LUT R2, R5, 0x800fffff, RZ, 0xc0, !PT ;  /* 0x800fffff05027812 */ /* 0x000fe200078ec0ff */
[----:B------:R-:W-:Y:S01]  /*16d0*/  BSSY.RECONVERGENT B1, `(.L_x_19) ;  /* 0x0000054000017945 */ /* 0x000fe20003800200 */
[C---:B------:R-:W-:Y:S02]  /*16e0*/  FSETP.GEU.AND P2, PT, |R13|.reuse, 1.469367938527859385e-39, PT ;  /* 0x001000000d00780b */ /* 0x040fe40003f4e200 */
[----:B------:R-:W-:Y:S01]  /*16f0*/  LOP3.LUT R3, R2, 0x3ff00000, RZ, 0xfc, !PT ;  /* 0x3ff0000002037812 */ /* 0x000fe200078efcff */
[----:B------:R-:W-:Y:S01]  /*1700*/  IMAD.MOV.U32 R2, RZ, RZ, R4 ;  /* 0x000000ffff027224 */ /* 0x000fe200078e0004 */
[----:B------:R-:W-:Y:S02]  /*1710*/  LOP3.LUT R22, R13, 0x7ff00000, RZ, 0xc0, !PT ;  /* 0x7ff000000d167812 */ /* 0x000fe400078ec0ff */
[----:B------:R-:W-:-:S03]  /*1720*/  LOP3.LUT R30, R5, 0x7ff00000, RZ, 0xc0, !PT ;  /* 0x7ff00000051e7812 */ /* 0x000fc600078ec0ff */
[----:B------:R-:W-:Y:S01]  /*1730*/  @!P0 DMUL R2, R4, 8.98846567431157953865e+307 ;  /* 0x7fe0000004028828 */ /* 0x000fe20000000000 */
[C---:B------:R-:W-:Y:S01]  /*1740*/  ISETP.GE.U32.AND P1, PT, R22.reuse, R30, PT ;  /* 0x0000001e1600720c */ /* 0x040fe20003f26070 */
[----:B------:R-:W-:Y:S02]  /*1750*/  IMAD.MOV.U32 R31, RZ, RZ, R22 ;  /* 0x000000ffff1f7224 */ /* 0x000fe400078e0016 */
[----:B------:R-:W-:Y:S02]  /*1760*/  @!P2 LOP3.LUT R23, R5, 0x7ff00000, RZ, 0xc0, !PT ;  /* 0x7ff000000517a812 */ /* 0x000fe400078ec0ff */
[----:B------:R-:W0:Y:S02]  /*1770*/  MUFU.RCP64H R21, R3 ;  /* 0x0000000300157308 */ /* 0x000e240000001800 */
[----:B------:R-:W-:Y:S01]  /*1780*/  @!P2 ISETP.GE.U32.AND P3, PT, R22, R23, PT ;  /* 0x000000171600a20c */ /* 0x000fe20003f66070 */
[----:B------:R-:W-:Y:S01]  /*1790*/  IMAD.MOV.U32 R23, RZ, RZ, 0x1ca00000 ;  /* 0x1ca00000ff177424 */ /* 0x000fe200078e00ff */
[----:B------:R-:W-:-:S05]  /*17a0*/  @!P0 LOP3.LUT R30, R3, 0x7ff00000, RZ, 0xc0, !PT ;  /* 0x7ff00000031e8812 */ /* 0x000fca00078ec0ff */
[----:B------:R-:W-:Y:S01]  /*17b0*/  VIADD R33, R30, 0xffffffff ;  /* 0xffffffff1e217836 */ /* 0x000fe20000000000 */
[----:B0-----:R-:W-:-:S08]  /*17c0*/  DFMA R24, R20, -R2, 1 ;  /* 0x3ff000001418742b */ /* 0x001fd00000000802 */
[----:B------:R-:W-:-:S08]  /*17d0*/  DFMA R24, R24, R24, R24 ;  /* 0x000000181818722b */ /* 0x000fd00000000018 */
[----:B------:R-:W-:Y:S01]  /*17e0*/  DFMA R26, R20, R24, R20 ;  /* 0x00000018141a722b */ /* 0x000fe20000000014 */
[C---:B------:R-:W-:Y:S01]  /*17f0*/  @!P2 SEL R25, R23.reuse, 0x63400000, !P3 ;  /* 0x634000001719a807 */ /* 0x040fe20005800000 */
[----:B------:R-:W-:Y:S01]  /*1800*/  IMAD.MOV.U32 R20, RZ, RZ, R12 ;  /* 0x000000ffff147224 */ /* 0x000fe200078e000c */
[----:B------:R-:W-:Y:S01]  /*1810*/  SEL R21, R23, 0x63400000, !P1 ;  /* 0x6340000017157807 */ /* 0x000fe20004800000 */
[----:B------:R-:W-:Y:S01]  /*1820*/  @!P2 IMAD.MOV.U32 R24, RZ, RZ, RZ ;  /* 0x000000ffff18a224 */ /* 0x000fe200078e00ff */
[--C-:B------:R-:W-:Y:S02]  /*1830*/  @!P2 LOP3.LUT R25, R25, 0x80000000, R13.reuse, 0xf8, !PT ;  /* 0x800000001919a812 */ /* 0x100fe400078ef80d */
[----:B------:R-:W-:Y:S01]  /*1840*/  LOP3.LUT R21, R21, 0x800fffff, R13, 0xf8, !PT ;  /* 0x800fffff15157812 */ /* 0x000fe200078ef80d */
[----:B------:R-:W-:Y:S01]  /*1850*/  DFMA R28, R26, -R2, 1 ;  /* 0x3ff000001a1c742b */ /* 0x000fe20000000802 */
[----:B------:R-:W-:-:S06]  /*1860*/  @!P2 LOP3.LUT R25, R25, 0x100000, RZ, 0xfc, !PT ;  /* 0x001000001919a812 */ /* 0x000fcc00078efcff */
[----:B------:R-:W-:Y:S02]  /*1870*/  @!P2 DFMA R20, R20, 2, -R24 ;  /* 0x400000001414a82b */ /* 0x000fe40000000818 */
[----:B------:R-:W-:-:S08]  /*1880*/  DFMA R28, R26, R28, R26 ;  /* 0x0000001c1a1c722b */ /* 0x000fd0000000001a */
[----:B------:R-:W-:Y:S01]  /*1890*/  @!P2 LOP3.LUT R31, R21, 0x7ff00000, RZ, 0xc0, !PT ;  /* 0x7ff00000151fa812 */ /* 0x000fe200078ec0ff */
[----:B------:R-:W-:-:S04]  /*18a0*/  DMUL R24, R28, R20 ;  /* 0x000000141c187228 */ /* 0x000fc80000000000 */
[----:B------:R-:W-:-:S04]  /*18b0*/  VIADD R32, R31, 0xffffffff ;  /* 0xffffffff1f207836 */ /* 0x000fc80000000000 */
[----:B------:R-:W-:Y:S01]  /*18c0*/  DFMA R26, R24, -R2, R20 ;  /* 0x80000002181a722b */ /* 0x000fe20000000014 */
[----:B------:R-:W-:-:S04]  /*18d0*/  ISETP.GT.U32.AND P0, PT, R32, 0x7feffffe, PT ;  /* 0x7feffffe2000780c */ /* 0x000fc80003f04070 */
[----:B------:R-:W-:-:S03]  /*18e0*/  ISETP.GT.U32.OR P0, PT, R33, 0x7feffffe, P0 ;  /* 0x7feffffe2100780c */ /* 0x000fc60000704470 */
[----:B------:R-:W-:-:S10]  /*18f0*/  DFMA R24, R28, R26, R24 ;  /* 0x0000001a1c18722b */ /* 0x000fd40000000018 */
[----:B------:R-:W-:Y:S05]  /*1900*/  @P0 BRA `(.L_x_20) ;  /* 0x00000000006c0947 */ /* 0x000fea0003800000 */
[----:B------:R-:W-:-:S04]  /*1910*/  LOP3.LUT R13, R5, 0x7ff00000, RZ, 0xc0, !PT ;  /* 0x7ff00000050d7812 */ /* 0x000fc800078ec0ff */
[CC--:B------:R-:W-:Y:S02]  /*1920*/  VIADDMNMX R12, R22.reuse, -R13.reuse, 0xb9600000, !PT ;  /* 0xb9600000160c7446 */ /* 0x0c0fe4000780090d */
[----:B------:R-:W-:Y:S02]  /*1930*/  ISETP.GE.U32.AND P0, PT, R22, R13, PT ;  /* 0x0000000d1600720c */ /* 0x000fe40003f06070 */
[----:B------:R-:W-:Y:S02]  /*1940*/  VIMNMX R12, PT, PT, R12, 0x46a00000, PT ;  /* 0x46a000000c0c7848 */ /* 0x000fe40003fe0100 */
[----:B------:R-:W-:-:S05]  /*1950*/  SEL R23, R23, 0x63400000, !P0 ;  /* 0x6340000017177807 */ /* 0x000fca0004000000 */
[----:B------:R-:W-:Y:S02]  /*1960*/  IMAD.IADD R26, R12, 0x1, -R23 ;  /* 0x000000010c1a7824 */ /* 0x000fe400078e0a17 */
[----:B------:R-:W-:Y:S02]  /*1970*/  IMAD.MOV.U32 R12, RZ, RZ, RZ ;  /* 0x000000ffff0c7224 */ /* 0x000fe400078e00ff */
[----:B------:R-:W-:-:S06]  /*1980*/  VIADD R13, R26, 0x7fe00000 ;  /* 0x7fe000001a0d7836 */ /* 0x000fcc0000000000 */
[----:B------:R-:W-:-:S10]  /*1990*/  DMUL R22, R24, R12 ;  /* 0x0000000c18167228 */ /* 0x000fd40000000000 */
[----:B------:R-:W-:-:S13]  /*19a0*/  FSETP.GTU.AND P0, PT, |R23|, 1.469367938527859385e-39, PT ;  /* 0x001000001700780b */ /* 0x000fda0003f0c200 */
[----:B------:R-:W-:Y:S05]  /*19b0*/  @P0 BRA `(.L_x_21) ;  /* 0x0000000000940947 */ /* 0x000fea0003800000 */
[----:B------:R-:W-:Y:S01]  /*19c0*/  DFMA R2, R24, -R2, R20 ;  /* 0x800000021802722b */ /* 0x000fe20000000014 */
[----:B------:R-:W-:-:S09]  /*19d0*/  IMAD.MOV.U32 R12, RZ, RZ, RZ ;  /* 0x000000ffff0c7224 */ /* 0x000fd200078e00ff */
[C---:B------:R-:W-:Y:S02]  /*19e0*/  FSETP.NEU.AND P0, PT, R3.reuse, RZ, PT ;  /* 0x000000ff0300720b */ /* 0x040fe40003f0d000 */
[----:B------:R-:W-:-:S04]  /*19f0*/  LOP3.LUT R5, R3, 0x80000000, R5, 0x48, !PT ;  /* 0x8000000003057812 */ /* 0x000fc800078e4805 */
[----:B------:R-:W-:-:S07]  /*1a00*/  LOP3.LUT R13, R5, R13, RZ, 0xfc, !PT ;  /* 0x0000000d050d7212 */ /* 0x000fce00078efcff */
[----:B------:R-:W-:Y:S05]  /*1a10*/  @!P0 BRA `(.L_x_21) ;  /* 0x00000000007c8947 */ /* 0x000fea0003800000 */
[----:B------:R-:W-:Y:S01]  /*1a20*/  IMAD.MOV R3, RZ, RZ, -R26 ;  /* 0x000000ffff037224 */ /* 0x000fe200078e0a1a */
[----:B------:R-:W-:Y:S01]  /*1a30*/  DMUL.RP R12, R24, R12 ;  /* 0x0000000c180c7228 */ /* 0x000fe20000008000 */
[----:B------:R-:W-:-:S06]  /*1a40*/  IMAD.MOV.U32 R2, RZ, RZ, RZ ;  /* 0x000000ffff027224 */ /* 0x000fcc00078e00ff */
[----:B------:R-:W-:-:S03]  /*1a50*/  DFMA R2, R22, -R2, R24 ;  /* 0x800000021602722b */ /* 0x000fc60000000018 */
[----:B------:R-:W-:-:S03]  /*1a60*/  LOP3.LUT R5, R13, R5, RZ, 0x3c, !PT ;  /* 0x000000050d057212 */ /* 0x000fc600078e3cff */
[----:B------:R-:W-:-:S04]  /*1a70*/  IADD3 R2, PT, PT, -R26, -0x43300000, RZ ;  /* 0xbcd000001a027810 */ /* 0x000fc80007ffe1ff */
[----:B------:R-:W-:-:S04]  /*1a80*/  FSETP.NEU.AND P0, PT, |R3|, R2, PT ;  /* 0x000000020300720b */ /* 0x000fc80003f0d200 */
[----:B------:R-:W-:Y:S02]  /*1a90*/  FSEL R22, R12, R22, !P0 ;  /* 0x000000160c167208 */ /* 0x000fe40004000000 */
[----:B------:R-:W-:Y:S01]  /*1aa0*/  FSEL R23, R5, R23, !P0 ;  /* 0x0000001705177208 */ /* 0x000fe20004000000 */
[----:B------:R-:W-:Y:S06]  /*1ab0*/  BRA `(.L_x_21) ;  /* 0x0000000000547947 */ /* 0x000fec0003800000 */
.L_x_20:
[----:B------:R-:W-:-:S14]  /*1ac0*/  DSETP.NAN.AND P0, PT, R12, R12, PT ;  /* 0x0000000c0c00722a */ /* 0x000fdc0003f08000 */
[----:B------:R-:W-:Y:S05]  /*1ad0*/  @P0 BRA `(.L_x_22) ;  /* 0x0000000000440947 */ /* 0x000fea0003800000 */
[----:B------:R-:W-:-:S14]  /*1ae0*/  DSETP.NAN.AND P0, PT, R4, R4, PT ;  /* 0x000000040400722a */ /* 0x000fdc0003f08000 */
[----:B------:R-:W-:Y:S05]  /*1af0*/  @P0 BRA `(.L_x_23) ;  /* 0x0000000000300947 */ /* 0x000fea0003800000 */
[----:B------:R-:W-:Y:S01]  /*1b00*/  ISETP.NE.AND P0, PT, R31, R30, PT ;  /* 0x0000001e1f00720c */ /* 0x000fe20003f05270 */
[----:B------:R-:W-:Y:S02]  /*1b10*/  IMAD.MOV.U32 R22, RZ, RZ, 0x0 ;  /* 0x00000000ff167424 */ /* 0x000fe400078e00ff */
[----:B------:R-:W-:-:S10]  /*1b20*/  IMAD.MOV.U32 R23, RZ, RZ, -0x80000 ;  /* 0xfff80000ff177424 */ /* 0x000fd400078e00ff */
[----:B------:R-:W-:Y:S05]  /*1b30*/  @!P0 BRA `(.L_x_21) ;  /* 0x0000000000348947 */ /* 0x000fea0003800000 */
[----:B------:R-:W-:Y:S02]  /*1b40*/  ISETP.NE.AND P0, PT, R31, 0x7ff00000, PT ;  /* 0x7ff000001f00780c */ /* 0x000fe40003f05270 */
[----:B------:R-:W-:Y:S02]  /*1b50*/  LOP3.LUT R23, R13, 0x80000000, R5, 0x48, !PT ;  /* 0x800000000d177812 */ /* 0x000fe400078e4805 */
[----:B------:R-:W-:-:S13]  /*1b60*/  ISETP.EQ.OR P0, PT, R30, RZ, !P0 ;  /* 0x000000ff1e00720c */ /* 0x000fda0004702670 */
[----:B------:R-:W-:Y:S01]  /*1b70*/  @P0 LOP3.LUT R2, R23, 0x7ff00000, RZ, 0xfc, !PT ;  /* 0x7ff0000017020812 */ /* 0x000fe200078efcff */
[----:B------:R-:W-:Y:S02]  /*1b80*/  @!P0 IMAD.MOV.U32 R22, RZ, RZ, RZ ;  /* 0x000000ffff168224 */ /* 0x000fe400078e00ff */
[----:B------:R-:W-:Y:S02]  /*1b90*/  @P0 IMAD.MOV.U32 R22, RZ, RZ, RZ ;  /* 0x000000ffff160224 */ /* 0x000fe400078e00ff */
[----:B------:R-:W-:Y:S01]  /*1ba0*/  @P0 IMAD.MOV.U32 R23, RZ, RZ, R2 ;  /* 0x000000ffff170224 */ /* 0x000fe200078e0002 */
[----:B------:R-:W-:Y:S06]  /*1bb0*/  BRA `(.L_x_21) ;  /* 0x0000000000147947 */ /* 0x000fec0003800000 */
.L_x_23:
[----:B------:R-:W-:Y:S01]  /*1bc0*/  LOP3.LUT R23, R5, 0x80000, RZ, 0xfc, !PT ;  /* 0x0008000005177812 */ /* 0x000fe200078efcff */
[----:B------:R-:W-:Y:S01]  /*1bd0*/  IMAD.MOV.U32 R22, RZ, RZ, R4 ;  /* 0x000000ffff167224 */ /* 0x000fe200078e0004 */
[----:B------:R-:W-:Y:S06]  /*1be0*/  BRA `(.L_x_21) ;  /* 0x0000000000087947 */ /* 0x000fec0003800000 */
.L_x_22:
[----:B------:R-:W-:Y:S01]  /*1bf0*/  LOP3.LUT R23, R13, 0x80000, RZ, 0xfc, !PT ;  /* 0x000800000d177812 */ /* 0x000fe200078efcff */
[----:B------:R-:W-:-:S07]  /*1c00*/  IMAD.MOV.U32 R22, RZ, RZ, R12 ;  /* 0x000000ffff167224 */ /* 0x000fce00078e000c */
.L_x_21:
[----:B------:R-:W-:Y:S05]  /*1c10*/  BSYNC.RECONVERGENT B1 ;  /* 0x0000000000017941 */ /* 0x000fea0003800200 */
.L_x_19:
[----:B------:R-:W-:Y:S02]  /*1c20*/  IMAD.MOV.U32 R2, RZ, RZ, R0 ;  /* 0x000000ffff027224 */ /* 0x000fe400078e0000 */
[----:B------:R-:W-:Y:S02]  /*1c30*/  IMAD.MOV.U32 R3, RZ, RZ, 0x0 ;  /* 0x00000000ff037424 */ /* 0x000fe400078e00ff */
[----:B------:R-:W-:Y:S02]  /*1c40*/  IMAD.MOV.U32 R4, RZ, RZ, R22 ;  /* 0x000000ffff047224 */ /* 0x000fe400078e0016 */
[----:B------:R-:W-:Y:S01]  /*1c50*/  IMAD.MOV.U32 R5, RZ, RZ, R23 ;  /* 0x000000ffff057224 */ /* 0x000fe200078e0017 */
[----:B------:R-:W-:Y:S06]  /*1c60*/  RET.REL.NODEC R2 `(_Z12maximizationPKdPKjPdiiiil) ;  /* 0xffffffe002e47950 */ /* 0x000fec0003c3ffff */
.L_x_24:
[----:B------:R-:W-:-:S00]  /*1c70*/  BRA `(.L_x_24) ;  /* 0xfffffffc00fc7947 */ /* 0x000fc0000383ffff */
[----:B------:R-:W-:-:S00]  /*1c80*/  NOP ;  /* 0x0000000000007918 */ /* 0x000fc00000000000 */
[----:B------:R-:W-:-:S00]  /*1c90*/  NOP ;  /* 0x0000000000007918 */ /* 0x000fc00000000000 */
[----:B------:R-:W-:-:S00]  /*1ca0*/  NOP ;  /* 0x0000000000007918 */ /* 0x000fc00000000000 */
[----:B------:R-:W-:-:S00]  /*1cb0*/  NOP ;  /* 0x0000000000007918 */ /* 0x000fc00000000000 */
[----:B------:R-:W-:-:S00]  /*1cc0*/  NOP ;  /* 0x0000000000007918 */ /* 0x000fc00000000000 */
[----:B------:R-:W-:-:S00]  /*1cd0*/  NOP ;  /* 0x0000000000007918 */ /* 0x000fc00000000000 */
[----:B------:R-:W-:-:S00]  /*1ce0*/  NOP ;  /* 0x0000000000007918 */ /* 0x000fc00000000000 */
[----:B------:R-:W-:-:S00]  /*1cf0*/  NOP ;  /* 0x0000000000007918 */ /* 0x000fc00000000000 */
.L_x_50:


//--------------------- .text._Z11expectationPKdS0_PjiiiiiiPdS2_ --------------------------
	.section	.text._Z11expectationPKdS0_PjiiiiiiPdS2_,"ax",@progbits
	.align	128
        .global         _Z11expectationPKdS0_PjiiiiiiPdS2_
        .type           _Z11expectationPKdS0_PjiiiiiiPdS2_,@function
        .size           _Z11expectationPKdS0_PjiiiiiiPdS2_,(.L_x_51 - _Z11expectationPKdS0_PjiiiiiiPdS2_)
        .other          _Z11expectationPKdS0_PjiiiiiiPdS2_,@"STO_CUDA_ENTRY STV_DEFAULT"
_Z11expectationPKdS0_PjiiiiiiPdS2_:
.text._Z11expectationPKdS0_PjiiiiiiPdS2_:
[----:B------:R-:W-:Y:S01]  /*0000*/  LDC R1, c[0x0][0x37c] ;  /* 0x0000df00ff017b82 */ /* 0x000fe20000000800 */
[----:B------:R-:W0:Y:S07]  /*0010*/  S2R R14, SR_TID.Y ;  /* 0x00000000000e7919 */ /* 0x000e2e0000002200 */
[----:B------:R-:W1:Y:S01]  /*0020*/  LDC R0, c[0x0][0x360] ;  /* 0x0000d800ff007b82 */ /* 0x000e620000000800 */
[----:B------:R-:W2:Y:S01]  /*0030*/  LDCU.64 UR6, c[0x0][0x398] ;  /* 0x00007300ff0677ac */ /* 0x000ea20008000a00 */
[----:B------:R-:W1:Y:S06]  /*0040*/  S2R R17, SR_TID.X ;  /* 0x0000000000117919 */ /* 0x000e6c0000002100 */
[----:B------:R-:W0:Y:S08]  /*0050*/  S2UR UR5, SR_CTAID.Y ;  /* 0x00000000000579c3 */ /* 0x000e300000002600 */
[----:B------:R-:W0:Y:S08]  /*0060*/  LDC R15, c[0x0][0x364] ;  /* 0x0000d900ff0f7b82 */ /* 0x000e300000000800 */
[----:B------:R-:W1:Y:S01]  /*0070*/  S2UR UR4, SR_CTAID.X ;  /* 0x00000000000479c3 */ /* 0x000e620000002500 */
[----:B0-----:R-:W-:-:S05]  /*0080*/  IMAD R14, R15, UR5, R14 ;  /* 0x000000050f0e7c24 */ /* 0x001fca000f8e020e */
[----:B--2---:R-:W-:Y:S01]  /*0090*/  ISETP.GE.AND P0, PT, R14, UR7, PT ;  /* 0x000000070e007c0c */ /* 0x004fe2000bf06270 */
[----:B-1----:R-:W-:-:S05]  /*00a0*/  IMAD R17, R0, UR4, R17 ;  /* 0x0000000400117c24 */ /* 0x002fca000f8e0211 */
[----:B------:R-:W-:-:S13]  /*00b0*/  ISETP.GE.OR P0, PT, R17, UR6, P0 ;  /* 0x0000000611007c0c */ /* 0x000fda0008706670 */
[----:B------:R-:W-:Y:S05]  /*00c0*/  @P0 EXIT ;  /* 0x000000000000094d */ /* 0x000fea0003800000 */
[----:B------:R-:W0:Y:S01]  /*00d0*/  LDC R8, c[0x0][0x3a0] ;  /* 0x0000e800ff087b82 */ /* 0x000e220000000800 */
[----:B------:R-:W-:Y:S01]  /*00e0*/  IMAD.MOV.U32 R15, RZ, RZ, RZ ;  /* 0x000000ffff0f7224 */ /* 0x000fe200078e00ff */
[----:B------:R-:W1:Y:S01]  /*00f0*/  LDCU.64 UR4, c[0x0][0x358] ;  /* 0x00006b00ff0477ac */ /* 0x000e620008000a00 */
[----:B------:R-:W-:Y:S01]  /*0100*/  BSSY.RECONVERGENT B0, `(.L_x_25) ;  /* 0x000011e000007945 */ /* 0x000fe20003800200 */
[----:B------:R-:W-:-:S04]  /*0110*/  IMAD.WIDE.U32 R24, R17, UR7, R14 ;  /* 0x0000000711187c25 */ /* 0x000fc8000f8e000e */
[----:B------:R-:W2:Y:S08]  /*0120*/  LDC R13, c[0x0][0x3a4] ;  /* 0x0000e900ff0d7b82 */ /* 0x000eb00000000800 */
[----:B------:R-:W3:Y:S01]  /*0130*/  LDC.64 R26, c[0x0][0x380] ;  /* 0x0000e000ff1a7b82 */ /* 0x000ee20000000a00 */
[----:B0-----:R-:W-:Y:S02]  /*0140*/  IABS R7, R8 ;  /* 0x0000000800077213 */ /* 0x001fe40000000000 */
[----:B------:R-:W-:-:S02]  /*0150*/  ISETP.NE.AND P1, PT, R8, RZ, PT ;  /* 0x000000ff0800720c */ /* 0x000fc40003f25270 */
[----:B------:R-:W0:Y:S01]  /*0160*/  I2F.RP R0, R7 ;  /* 0x0000000700007306 */ /* 0x000e220000209400 */
[----:B--2---:R-:W-:-:S07]  /*0170*/  IABS R11, R13 ;  /* 0x0000000d000b7213 */ /* 0x004fce0000000000 */
[----:B------:R-:W2:Y:S01]  /*0180*/  I2F.RP R6, R11 ;  /* 0x0000000b00067306 */ /* 0x000ea20000209400 */
[----:B---3--:R-:W-:-:S07]  /*0190*/  IMAD.WIDE.U32 R26, R24, 0x18, R26 ;  /* 0x00000018181a7825 */ /* 0x008fce00078e001a */
[----:B0-----:R-:W0:Y:S08]  /*01a0*/  MUFU.RCP R0, R0 ;  /* 0x0000000000007308 */ /* 0x001e300000001000 */
[----:B--2---:R-:W2:Y:S01]  /*01b0*/  MUFU.RCP R6, R6 ;  /* 0x0000000600067308 */ /* 0x004ea20000001000 */
[----:B0-----:R-:W-:Y:S01]  /*01c0*/  VIADD R2, R0, 0xffffffe ;  /* 0x0ffffffe00027836 */ /* 0x001fe20000000000 */
[----:B------:R-:W-:-:S06]  /*01d0*/  IABS R0, R17 ;  /* 0x0000001100007213 */ /* 0x000fcc0000000000 */
[----:B------:R0:W3:Y:S01]  /*01e0*/  F2I.FTZ.U32.TRUNC.NTZ R3, R2 ;  /* 0x0000000200037305 */ /* 0x0000e2000021f000 */
[----:B--2---:R-:W-:-:S07]  /*01f0*/  VIADD R4, R6, 0xffffffe ;  /* 0x0ffffffe06047836 */ /* 0x004fce0000000000 */
[----:B------:R2:W4:Y:S01]  /*0200*/  F2I.FTZ.U32.TRUNC.NTZ R5, R4 ;  /* 0x0000000400057305 */ /* 0x000522000021f000 */
[----:B0-----:R-:W-:Y:S02]  /*0210*/  IMAD.MOV.U32 R2, RZ, RZ, RZ ;  /* 0x000000ffff027224 */ /* 0x001fe400078e00ff */
[----:B---3--:R-:W-:Y:S02]  /*0220*/  IMAD.MOV R10, RZ, RZ, -R3 ;  /* 0x000000ffff0a7224 */ /* 0x008fe400078e0a03 */
[----:B--2---:R-:W-:Y:S02]  /*0230*/  IMAD.MOV.U32 R4, RZ, RZ, RZ ;  /* 0x000000ffff047224 */ /* 0x004fe400078e00ff */
[----:B------:R-:W-:-:S04]  /*0240*/  IMAD R9, R10, R7, RZ ;  /* 0x000000070a097224 */ /* 0x000fc800078e02ff */
[----:B------:R-:W-:-:S04]  /*0250*/  IMAD.HI.U32 R3, R3, R9, R2 ;  /* 0x0000000903037227 */ /* 0x000fc800078e0002 */
[----:B----4-:R-:W-:Y:S02]  /*0260*/  IMAD.MOV R6, RZ, RZ, -R5 ;  /* 0x000000ffff067224 */ /* 0x010fe400078e0a05 */
[----:B------:R-:W-:-:S04]  /*0270*/  IMAD.HI.U32 R3, R3, R0, RZ ;  /* 0x0000000003037227 */ /* 0x000fc800078e00ff */
[----:B------:R-:W-:Y:S02]  /*0280*/  IMAD.MOV R2, RZ, RZ, -R3 ;  /* 0x000000ffff027224 */ /* 0x000fe400078e0a03 */
[----:B------:R-:W-:Y:S01]  /*0290*/  IMAD R9, R6, R11, RZ ;  /* 0x0000000b06097224 */ /* 0x000fe200078e02ff */
[----:B------:R-:W-:Y:S01]  /*02a0*/  IABS R6, R14 ;  /* 0x0000000e00067213 */ /* 0x000fe20000000000 */
[----:B------:R-:W-:Y:S02]  /*02b0*/  IMAD R0, R7, R2, R0 ;  /* 0x0000000207007224 */ /* 0x000fe400078e0200 */
[----:B------:R-:W-:-:S03]  /*02c0*/  IMAD.HI.U32 R4, R5, R9, R4 ;  /* 0x0000000905047227 */ /* 0x000fc600078e0004 */
[----:B------:R-:W-:Y:S01]  /*02d0*/  ISETP.GT.U32.AND P0, PT, R7, R0, PT ;  /* 0x000000000700720c */ /* 0x000fe20003f04070 */
[----:B------:R-:W-:-:S04]  /*02e0*/  IMAD.MOV.U32 R5, RZ, RZ, R6 ;  /* 0x000000ffff057224 */ /* 0x000fc800078e0006 */
[----:B------:R-:W-:-:S04]  /*02f0*/  IMAD.HI.U32 R4, R4, R5, RZ ;  /* 0x0000000504047227 */ /* 0x000fc800078e00ff */
[----:B------:R-:W-:-:S04]  /*0300*/  IMAD.MOV R2, RZ, RZ, -R4 ;  /* 0x000000ffff027224 */ /* 0x000fc800078e0a04 */
[C---:B------:R-:W-:Y:S02]  /*0310*/  IMAD R2, R11.reuse, R2, R5 ;  /* 0x000000020b027224 */ /* 0x040fe400078e0205 */
[----:B------:R-:W0:Y:S01]  /*0320*/  LDC R5, c[0x0][0x3a8] ;  /* 0x0000ea00ff057b82 */ /* 0x000e220000000800 */
[----:B------:R-:W-:Y:S02]  /*0330*/  @!P0 IMAD.IADD R0, R0, 0x1, -R7 ;  /* 0x0000000100008824 */ /* 0x000fe400078e0a07 */
[----:B------:R-:W-:Y:S01]  /*0340*/  ISETP.GT.U32.AND P3, PT, R11, R2, PT ;  /* 0x000000020b00720c */ /* 0x000fe20003f64070 */
[----:B------:R-:W-:Y:S02]  /*0350*/  @!P0 VIADD R3, R3, 0x1 ;  /* 0x0000000103038836 */ /* 0x000fe40000000000 */
[----:B------:R-:W-:Y:S02]  /*0360*/  ISETP.GE.U32.AND P4, PT, R0, R7, PT ;  /* 0x000000070000720c */ /* 0x000fe40003f86070 */
[----:B------:R-:W-:-:S04]  /*0370*/  LOP3.LUT R0, R17, R8, RZ, 0x3c, !PT ;  /* 0x0000000811007212 */ /* 0x000fc800078e3cff */
[----:B------:R-:W-:Y:S02]  /*0380*/  ISETP.GE.AND P2, PT, R0, RZ, PT ;  /* 0x000000ff0000720c */ /* 0x000fe40003f46270 */
[----:B------:R-:W-:Y:S02]  /*0390*/  LOP3.LUT R0, R14, R13, RZ, 0x3c, !PT ;  /* 0x0000000d0e007212 */ /* 0x000fe400078e3cff */
[----:B------:R-:W-:Y:S02]  /*03a0*/  @!P3 IMAD.IADD R2, R2, 0x1, -R11 ;  /* 0x000000010202b824 */ /* 0x000fe400078e0a0b */
[----:B------:R-:W-:Y:S02]  /*03b0*/  @!P3 VIADD R4, R4, 0x1 ;  /* 0x000000010404b836 */ /* 0x000fe40000000000 */
[----:B------:R-:W-:Y:S01]  /*03c0*/  @P4 VIADD R3, R3, 0x1 ;  /* 0x0000000103034836 */ /* 0x000fe20000000000 */
[----:B------:R-:W-:Y:S02]  /*03d0*/  ISETP.GE.AND P4, PT, R0, RZ, PT ;  /* 0x000000ff0000720c */ /* 0x000fe40003f86270 */
[----:B------:R-:W-:Y:S01]  /*03e0*/  ISETP.GE.U32.AND P0, PT, R2, R11, PT ;  /* 0x0000000b0200720c */ /* 0x000fe20003f06070 */
[----:B0-----:R-:W-:Y:S01]  /*03f0*/  VIADD R0, R5, 0xffffffff ;  /* 0xffffffff05007836 */ /* 0x001fe20000000000 */
[----:B------:R-:W0:Y:S01]  /*0400*/  LDC R11, c[0x0][0x3ac] ;  /* 0x0000eb00ff0b7b82 */ /* 0x000e220000000800 */
[----:B------:R-:W-:Y:S01]  /*0410*/  @!P2 IMAD.MOV R3, RZ, RZ, -R3 ;  /* 0x000000ffff03a224 */ /* 0x000fe200078e0a03 */
[----:B------:R-:W-:-:S02]  /*0420*/  @!P1 LOP3.LUT R3, RZ, R8, RZ, 0x33, !PT ;  /* 0x00000008ff039212 */ /* 0x000fc400078e33ff */
[----:B------:R-:W-:Y:S02]  /*0430*/  ISETP.NE.AND P2, PT, R13, RZ, PT ;  /* 0x000000ff0d00720c */ /* 0x000fe40003f45270 */
[CC--:B------:R-:W-:Y:S02]  /*0440*/  VIMNMX R6, PT, PT, R3.reuse, R0.reuse, PT ;  /* 0x0000000003067248 */ /* 0x0c0fe40003fe0100 */
[----:B------:R-:W-:Y:S02]  /*0450*/  VIMNMX.RELU R2, PT, PT, R3, R0, PT ;  /* 0x0000000003027248 */ /* 0x000fe40003fe1100 */
[----:B------:R-:W-:Y:S01]  /*0460*/  VIMNMX R0, PT, PT, R6, 0x2, !PT ;  /* 0x0000000206007848 */ /* 0x000fe20007fe0100 */
[----:B------:R-:W-:Y:S01]  /*0470*/  @P0 VIADD R4, R4, 0x1 ;  /* 0x0000000104040836 */ /* 0x000fe20000000000 */
[----:B------:R-:W-:Y:S02]  /*0480*/  VIADDMNMX R2, R2, 0x2, R5, PT ;  /* 0x0000000202027846 */ /* 0x000fe40003800105 */
[----:B------:R-:W-:Y:S01]  /*0490*/  SHF.R.S32.HI R3, RZ, 0x1f, R17 ;  /* 0x0000001fff037819 */ /* 0x000fe20000011411 */
[----:B------:R-:W-:-:S02]  /*04a0*/  VIADD R7, R0, 0xfffffffe ;  /* 0xfffffffe00077836 */ /* 0x000fc40000000000 */
[----:B------:R-:W-:Y:S01]  /*04b0*/  @!P4 IMAD.MOV R4, RZ, RZ, -R4 ;  /* 0x000000ffff04c224 */ /* 0x000fe200078e0a04 */
[----:B------:R-:W-:Y:S01]  /*04c0*/  @!P2 LOP3.LUT R4, RZ, R13, RZ, 0x33, !PT ;  /* 0x0000000dff04a212 */ /* 0x000fe200078e33ff */
[----:B------:R-:W-:Y:S01]  /*04d0*/  IMAD R3, R3, UR7, R25 ;  /* 0x0000000703037c24 */ /* 0x000fe2000f8e0219 */
[----:B------:R-:W-:-:S03]  /*04e0*/  ISETP.GE.AND P0, PT, R7, R2, PT ;  /* 0x000000020700720c */ /* 0x000fc60003f06270 */
[----:B------:R-:W-:Y:S02]  /*04f0*/  IMAD R9, R3, 0x18, RZ ;  /* 0x0000001803097824 */ /* 0x000fe400078e02ff */
[----:B0-----:R-:W-:Y:S02]  /*0500*/  VIADD R5, R11, 0xffffffff ;  /* 0xffffffff0b057836 */ /* 0x001fe40000000000 */
[----:B------:R-:W-:Y:S02]  /*0510*/  IMAD.IADD R27, R27, 0x1, R9 ;  /* 0x000000011b1b7824 */ /* 0x000fe400078e0209 */
[----:B------:R-:W-:Y:S01]  /*0520*/  IMAD.MOV.U32 R9, RZ, RZ, RZ ;  /* 0x000000ffff097224 */ /* 0x000fe200078e00ff */
[CC--:B------:R-:W-:Y:S02]  /*0530*/  VIMNMX.RELU R0, PT, PT, R4.reuse, R5.reuse, PT ;  /* 0x0000000504007248 */ /* 0x0c0fe40003fe1100 */
[----:B------:R-:W-:Y:S02]  /*0540*/  VIMNMX R5, PT, PT, R4, R5, PT ;  /* 0x0000000504057248 */ /* 0x000fe40003fe0100 */
[----:B------:R-:W-:Y:S01]  /*0550*/  VIADDMNMX R4, R0, 0x2, R11, PT ;  /* 0x0000000200047846 */ /* 0x000fe2000380010b */
[----:B-1----:R-:W-:Y:S06]  /*0560*/  @P0 BRA `(.L_x_26) ;  /* 0x0000000c005c0947 */ /* 0x002fec0003800000 */
[----:B------:R0:W5:Y:S04]  /*0570*/  LDG.E.64 R22, desc[UR4][R26.64] ;  /* 0x000000041a167981 */ /* 0x000168000c1e1b00 */
[----:B------:R0:W5:Y:S04]  /*0580*/  LDG.E.64 R20, desc[UR4][R26.64+0x8] ;  /* 0x000008041a147981 */ /* 0x000168000c1e1b00 */
[----:B------:R0:W5:Y:S01]  /*0590*/  LDG.E.64 R18, desc[UR4][R26.64+0x10] ;  /* 0x000010041a127981 */ /* 0x000162000c1e1b00 */
[----:B------:R-:W1:Y:S01]  /*05a0*/  I2F.F64 R16, R17 ;  /* 0x0000001100107312 */ /* 0x000e620000201c00 */
[----:B------:R-:W-:Y:S01]  /*05b0*/  VIMNMX R5, PT, PT, R5, 0x2, !PT ;  /* 0x0000000205057848 */ /* 0x000fe20007fe0100 */
[----:B------:R-:W-:Y:S01]  /*05c0*/  BSSY.RECONVERGENT B1, `(.L_x_27) ;  /* 0x00000d0000017945 */ /* 0x000fe20003800200 */
[----:B------:R-:W-:-:S02]  /*05d0*/  VIADD R6, R4, 0x1 ;  /* 0x0000000104067836 */ /* 0x000fc40000000000 */
[----:B------:R-:W-:Y:S02]  /*05e0*/  IMAD.MOV.U32 R8, RZ, RZ, -0x1 ;  /* 0xffffffffff087424 */ /* 0x000fe400078e00ff */
[----:B------:R-:W-:Y:S01]  /*05f0*/  IMAD.MOV.U32 R12, RZ, RZ, -0x7a143760 ;  /* 0x85ebc8a0ff0c7424 */ /* 0x000fe200078e00ff */
[----:B------:R-:W2:Y:S01]  /*0600*/  I2F.F64.U32 R14, R14 ;  /* 0x0000000e000e7312 */ /* 0x000ea20000201800 */
[----:B------:R-:W-:Y:S02]  /*0610*/  IMAD.MOV.U32 R13, RZ, RZ, 0x7fe1ccf3 ;  /* 0x7fe1ccf3ff0d7424 */ /* 0x000fe400078e00ff */
[C---:B------:R-:W-:Y:S02]  /*0620*/  VIADD R9, R5.reuse, 0xfffffffe ;  /* 0xfffffffe05097836 */ /* 0x040fe40000000000 */
[----:B------:R-:W-:Y:S02]  /*0630*/  IMAD.IADD R10, R4, 0x1, -R5 ;  /* 0x00000001040a7824 */ /* 0x000fe400078e0a05 */
[----:B01----:R-:W-:-:S07]  /*0640*/  VIADD R11, R5, 0xffffffff ;  /* 0xffffffff050b7836 */ /* 0x003fce0000000000 */
.L_x_43:
[----:B------:R-:W0:Y:S01]  /*0650*/  LDCU UR6, c[0x0][0x3ac] ;  /* 0x00007580ff0677ac */ /* 0x000e220008000800 */
[----:B------:R-:W-:Y:S01]  /*0660*/  ISETP.GE.AND P0, PT, R9, R4, PT ;  /* 0x000000040900720c */ /* 0x000fe20003f06270 */
[----:B------:R-:W-:Y:S01]  /*0670*/  BSSY.RECONVERGENT B2, `(.L_x_28) ;  /* 0x00000c3000027945 */ /* 0x000fe20003800200 */
[C---:B0-----:R-:W-:Y:S02]  /*0680*/  IMAD R42, R7.reuse, UR6, RZ ;  /* 0x00000006072a7c24 */ /* 0x041fe4000f8e02ff */
[----:B------:R-:W-:-:S05]  /*0690*/  VIADD R7, R7, 0x1 ;  /* 0x0000000107077836 */ /* 0x000fca0000000000 */
[----:B------:R-:W-:-:S04]  /*06a0*/  ISETP.NE.AND P1, PT, R7, R2, PT ;  /* 0x000000020700720c */ /* 0x000fc80003f25270 */
[----:B------:R-:W-:Y:S09]  /*06b0*/  @P0 BRA `(.L_x_29) ;  /* 0x0000000800f80947 */ /* 0x000ff20003800000 */
[----:B------:R-:W-:Y:S01]  /*06c0*/  LOP3.LUT P0, RZ, R10, 0x1, RZ, 0xc0, !PT ;  /* 0x000000010aff7812 */ /* 0x000fe2000780c0ff */
[----:B------:R-:W-:Y:S01]  /*06d0*/  BSSY.RECONVERGENT B3, `(.L_x_30) ;  /* 0x000003e000037945 */ /* 0x000fe20003800200 */
[----:B------:R-:W-:Y:S01]  /*06e0*/  SHF.R.S32.HI R43, RZ, 0x1f, R42 ;  /* 0x0000001fff2b7819 */ /* 0x000fe2000001142a */
[----:B------:R-:W-:-:S10]  /*06f0*/  IMAD.MOV.U32 R45, RZ, RZ, R9 ;  /* 0x000000ffff2d7224 */ /* 0x000fd400078e0009 */
[----:B------:R-:W-:Y:S05]  /*0700*/  @!P0 BRA `(.L_x_31) ;  /* 0x0000000000e88947 */ /* 0x000fea0003800000 */
[----:B------:R-:W0:Y:S01]  /*0710*/  LDC.64 R52, c[0x0][0x388] ;  /* 0x0000e200ff347b82 */ /* 0x000e220000000a00 */
[----:B------:R-:W-:-:S05]  /*0720*/  IADD3 R41, P0, PT, R9, R42, RZ ;  /* 0x0000002a09297210 */ /* 0x000fca0007f1e0ff */
[----:B------:R-:W-:-:S04]  /*0730*/  IMAD.X R27, RZ, RZ, R43, P0 ;  /* 0x000000ffff1b7224 */ /* 0x000fc800000e062b */
[----:B------:R-:W-:Y:S02]  /*0740*/  IMAD R27, R27, 0x28, RZ ;  /* 0x000000281b1b7824 */ /* 0x000fe400078e02ff */
[----:B0-----:R-:W-:-:S04]  /*0750*/  IMAD.WIDE.U32 R52, R41, 0x28, R52 ;  /* 0x0000002829347825 */ /* 0x001fc800078e0034 */
[----:B------:R-:W-:-:S05]  /*0760*/  IMAD.IADD R53, R53, 0x1, R27 ;  /* 0x0000000135357824 */ /* 0x000fca00078e021b */
[----:B------:R-:W3:Y:S01]  /*0770*/  LDG.E.64 R28, desc[UR4][R52.64] ;  /* 0x00000004341c7981 */ /* 0x000ee2000c1e1b00 */
[----:B------:R-:W-:Y:S01]  /*0780*/  UMOV UR6, 0x85ebc8a0 ;  /* 0x85ebc8a000067882 */ /* 0x000fe20000000000 */
[----:B------:R-:W-:Y:S01]  /*0790*/  UMOV UR7, 0x7fe1ccf3 ;  /* 0x7fe1ccf300077882 */ /* 0x000fe20000000000 */
[----:B------:R-:W-:Y:S01]  /*07a0*/  IMAD.MOV.U32 R45, RZ, RZ, R11 ;  /* 0x000000ffff2d7224 */ /* 0x000fe200078e000b */
[----:B---3--:R-:W-:-:S14]  /*07b0*/  DSETP.NEU.AND P0, PT, R28, UR6, PT ;  /* 0x000000061c007e2a */ /* 0x008fdc000bf0d000 */
[----:B------:R-:W-:Y:S05]  /*07c0*/  @!P0 BRA `(.L_x_31) ;  /* 0x0000000000b88947 */ /* 0x000fea0003800000 */
[----:B------:R-:W0:Y:S01]  /*07d0*/  LDC.64 R26, c[0x0][0x3b8] ;  /* 0x0000ee00ff1a7b82 */ /* 0x000e220000000a00 */
[----:B------:R-:W2:Y:S04]  /*07e0*/  LDG.E.64 R36, desc[UR4][R52.64+0x20] ;  /* 0x0000200434247981 */ /* 0x000ea8000c1e1b00 */
[----:B------:R-:W3:Y:S03]  /*07f0*/  LDG.E.64 R46, desc[UR4][R52.64+0x18] ;  /* 0x00001804342e7981 */ /* 0x000ee6000c1e1b00 */
[----:B------:R-:W1:Y:S01]  /*0800*/  LDC.64 R38, c[0x0][0x3b0] ;  /* 0x0000ec00ff267b82 */ /* 0x000e620000000a00 */
[----:B------:R-:W4:Y:S04]  /*0810*/  LDG.E.64 R50, desc[UR4][R52.64+0x8] ;  /* 0x0000080434327981 */ /* 0x000f28000c1e1b00 */
[----:B------:R-:W4:Y:S04]  /*0820*/  LDG.E.64 R48, desc[UR4][R52.64+0x10] ;  /* 0x0000100434307981 */ /* 0x000f28000c1e1b00 */
[----:B0-----:R-:W2:Y:S04]  /*0830*/  LDG.E.64 R26, desc[UR4][R26.64] ;  /* 0x000000041a1a7981 */ /* 0x001ea8000c1e1b00 */
[----:B-1----:R-:W3:Y:S04]  /*0840*/  LDG.E.64 R30, desc[UR4][R38.64+0x8] ;  /* 0x00000804261e7981 */ /* 0x002ee8000c1e1b00 */
[----:B------:R-:W4:Y:S01]  /*0850*/  LDG.E.64 R38, desc[UR4][R38.64] ;  /* 0x0000000426267981 */ /* 0x000f22000c1e1b00 */
[----:B------:R-:W-:Y:S01]  /*0860*/  IMAD.MOV.U32 R32, RZ, RZ, 0x1 ;  /* 0x00000001ff207424 */ /* 0x000fe200078e00ff */
[----:B-----5:R-:W-:Y:S01]  /*0870*/  DADD R28, R22, -R28 ;  /* 0x00000000161c7229 */ /* 0x020fe2000000081c */
[----:B------:R-:W-:Y:S01]  /*0880*/  BSSY.RECONVERGENT B4, `(.L_x_32) ;  /* 0x000001d000047945 */ /* 0x000fe20003800200 */
[----:B--2---:R-:W0:Y:S01]  /*0890*/  MUFU.RCP64H R33, R27 ;  /* 0x0000001b00217308 */ /* 0x004e220000001800 */
[----:B------:R-:W-:-:S02]  /*08a0*/  DADD R36, R14, -R36 ;  /* 0x000000000e247229 */ /* 0x000fc40000000824 */
[----:B0-----:R-:W-:-:S08]  /*08b0*/  DFMA R34, -R26, R32, 1 ;  /* 0x3ff000001a22742b */ /* 0x001fd00000000120 */
[----:B------:R-:W-:Y:S02]  /*08c0*/  DFMA R34, R34, R34, R34 ;  /* 0x000000222222722b */ /* 0x000fe40000000022 */
[----:B---3--:R-:W-:Y:S02]  /*08d0*/  DMUL R30, R36, R30 ;  /* 0x0000001e241e7228 */ /* 0x008fe40000000000 */
[----:B------:R-:W-:-:S04]  /*08e0*/  DADD R46, R16, -R46 ;  /* 0x00000000102e7229 */ /* 0x000fc8000000082e */
[----:B------:R-:W-:Y:S02]  /*08f0*/  DFMA R34, R32, R34, R32 ;  /* 0x000000222022722b */ /* 0x000fe40000000020 */
[----:B------:R-:W-:Y:S02]  /*0900*/  DMUL R30, R30, R30 ;  /* 0x0000001e1e1e7228 */ /* 0x000fe40000000000 */
[----:B----4-:R-:W-:-:S04]  /*0910*/  DMUL R38, R46, R38 ;  /* 0x000000262e267228 */ /* 0x010fc80000000000 */
[----:B------:R-:W-:-:S04]  /*0920*/  DFMA R36, -R26, R34, 1 ;  /* 0x3ff000001a24742b */ /* 0x000fc80000000122 */
[----:B------:R-:W-:-:S04]  /*0930*/  DFMA R30, R38, R38, R30 ;  /* 0x00000026261e722b */ /* 0x000fc8000000001e */
[----:B------:R-:W-:-:S08]  /*0940*/  DFMA R36, R34, R36, R34 ;  /* 0x000000242224722b */ /* 0x000fd00000000022 */
[----:B------:R-:W-:-:S08]  /*0950*/  DMUL R34, R30, R36 ;  /* 0x000000241e227228 */ /* 0x000fd00000000000 */
[----:B------:R-:W-:Y:S02]  /*0960*/  DFMA R32, -R26, R34, R30 ;  /* 0x000000221a20722b */ /* 0x000fe4000000011e */
[----:B------:R-:W-:-:S06]  /*0970*/  DADD R50, R20, -R50 ;  /* 0x0000000014327229 */ /* 0x000fcc0000000832 */
[----:B------:R-:W-:Y:S02]  /*0980*/  DFMA R32, R36, R32, R34 ;  /* 0x000000202420722b */ /* 0x000fe40000000022 */
[----:B------:R-:W-:Y:S01]  /*0990*/  DMUL R50, R50, R50 ;  /* 0x0000003232327228 */ /* 0x000fe20000000000 */
[----:B------:R-:W-:-:S07]  /*09a0*/  FSETP.GEU.AND P2, PT, |R31|, 6.5827683646048100446e-37, PT ;  /* 0x036000001f00780b */ /* 0x000fce0003f4e200 */
[----:B------:R-:W-:-:S05]  /*09b0*/  FFMA R0, RZ, R27, R33 ;  /* 0x0000001bff007223 */ /* 0x000fca0000000021 */
[----:B------:R-:W-:Y:S01]  /*09c0*/  FSETP.GT.AND P0, PT, |R0|, 1.469367938527859385e-39, PT ;  /* 0x001000000000780b */ /* 0x000fe20003f04200 */
[----:B------:R-:W-:Y:S02]  /*09d0*/  DADD R48, R18, -R48 ;  /* 0x0000000012307229 */ /* 0x000fe40000000830 */
[----:B------:R-:W-:-:S08]  /*09e0*/  DFMA R50, R28, R28, R50 ;  /* 0x0000001c1c32722b */ /* 0x000fd00000000032 */
[----:B------:R-:W-:Y:S02]  /*09f0*/  DFMA R50, R48, R48, R50 ;  /* 0x000000303032722b */ /* 0x000fe40000000032 */
[----:B------:R-:W-:Y:S09]  /*0a00*/  @P0 BRA P2, `(.L_x_33) ;  /* 0x0000000000100947 */ /* 0x000ff20001000000 */
[----:B------:R-:W-:Y:S01]  /*0a10*/  IMAD.MOV.U32 R28, RZ, RZ, R26 ;  /* 0x000000ffff1c7224 */ /* 0x000fe200078e001a */
[----:B------:R-:W-:Y:S01]  /*0a20*/  MOV R0, 0xa50 ;  /* 0x00000a5000007802 */ /* 0x000fe20000000f00 */
[----:B------:R-:W-:-:S07]  /*0a30*/  IMAD.MOV.U32 R29, RZ, RZ, R27 ;  /* 0x000000ffff1d7224 */ /* 0x000fce00078e001b */
[----:B------:R-:W-:Y:S05]  /*0a40*/  CALL.REL.NOINC `($__internal_1_$__cuda_sm20_div_rn_f64_full) ;  /* 0x00000008003c7944 */ /* 0x000fea0003c00000 */
.L_x_33:
[----:B------:R-:W-:Y:S05]  /*0a50*/  BSYNC.RECONVERGENT B4 ;  /* 0x0000000000047941 */ /* 0x000fea0003800200 */
.L_x_32:
[----:B------:R-:W-:-:S08]  /*0a60*/  DADD R50, R50, R32 ;  /* 0x0000000032327229 */ /* 0x000fd00000000020 */
[----:B------:R-:W-:-:S06]  /*0a70*/  DSETP.GEU.AND P0, PT, R50, R12, PT ;  /* 0x0000000c3200722a */ /* 0x000fcc0003f0e000 */
[----:B------:R-:W-:Y:S02]  /*0a80*/  FSEL R12, R50, R12, !P0 ;  /* 0x0000000c320c7208 */ /* 0x000fe40004000000 */
[----:B------:R-:W-:Y:S02]  /*0a90*/  FSEL R13, R51, R13, !P0 ;  /* 0x0000000d330d7208 */ /* 0x000fe40004000000 */
[----:B------:R-:W-:-:S07]  /*0aa0*/  SEL R8, R41, R8, !P0 ;  /* 0x0000000829087207 */ /* 0x000fce0004000000 */
.L_x_31:
[----:B------:R-:W-:Y:S05]  /*0ab0*/  BSYNC.RECONVERGENT B3 ;  /* 0x0000000000037941 */ /* 0x000fea0003800200 */
.L_x_30:
[----:B------:R-:W-:-:S13]  /*0ac0*/  ISETP.NE.AND P0, PT, R6, R5, PT ;  /* 0x000000050600720c */ /* 0x000fda0003f05270 */
[----:B------:R-:W-:Y:S05]  /*0ad0*/  @!P0 BRA `(.L_x_29) ;  /* 0x0000000400f08947 */ /* 0x000fea0003800000 */
[----:B------:R-:W-:-:S07]  /*0ae0*/  IADD3 R44, PT, PT, -R4, R45, RZ ;  /* 0x0000002d042c7210 */ /* 0x000fce0007ffe1ff */
.L_x_42:
[----:B------:R-:W0:Y:S01]  /*0af0*/  LDC.64 R52, c[0x0][0x388] ;  /* 0x0000e200ff347b82 */ /* 0x000e220000000a00 */
[----:B------:R-:W-:-:S04]  /*0b00*/  IADD3 R51, P0, PT, R42, R45, RZ ;  /* 0x0000002d2a337210 */ /* 0x000fc80007f1e0ff */
[----:B------:R-:W-:-:S05]  /*0b10*/  LEA.HI.X.SX32 R27, R45, R43, 0x1, P0 ;  /* 0x0000002b2d1b7211 */ /* 0x000fca00000f0eff */
[----:B------:R-:W-:Y:S02]  /*0b20*/  IMAD R27, R27, 0x28, RZ ;  /* 0x000000281b1b7824 */ /* 0x000fe400078e02ff */
[----:B0-----:R-:W-:-:S04]  /*0b30*/  IMAD.WIDE.U32 R52, R51, 0x28, R52 ;  /* 0x0000002833347825 */ /* 0x001fc800078e0034 */
[----:B------:R-:W-:-:S05]  /*0b40*/  IMAD.IADD R53, R53, 0x1, R27 ;  /* 0x0000000135357824 */ /* 0x000fca00078e021b */
[----:B------:R-:W3:Y:S01]  /*0b50*/  LDG.E.64 R28, desc[UR4][R52.64] ;  /* 0x00000004341c7981 */ /* 0x000ee2000c1e1b00 */
[----:B------:R-:W-:Y:S01]  /*0b60*/  UMOV UR6, 0x85ebc8a0 ;  /* 0x85ebc8a000067882 */ /* 0x000fe20000000000 */
[----:B------:R-:W-:Y:S01]  /*0b70*/  UMOV UR7, 0x7fe1ccf3 ;  /* 0x7fe1ccf300077882 */ /* 0x000fe20000000000 */
[----:B------:R-:W-:Y:S01]  /*0b80*/  VIADD R44, R44, 0x2 ;  /* 0x000000022c2c7836 */ /* 0x000fe20000000000 */
[----:B------:R-:W-:Y:S04]  /*0b90*/  BSSY.RECONVERGENT B3, `(.L_x_34) ;  /* 0x0000032000037945 */ /* 0x000fe80003800200 */
[----:B------:R-:W-:Y:S01]  /*0ba0*/  ISETP.NE.AND P2, PT, R44, RZ, PT ;  /* 0x000000ff2c00720c */ /* 0x000fe20003f45270 */
        /* <DEDUP_REMOVED lines=42> */
.L_x_37:
[----:B------:R-:W-:Y:S05]  /*0e50*/  BSYNC.RECONVERGENT B4 ;  /* 0x0000000000047941 */ /* 0x000fea0003800200 */
.L_x_36:
[----:B------:R-:W-:-:S08]  /*0e60*/  DADD R40, R40, R32 ;  /* 0x0000000028287229 */ /* 0x000fd00000000020 */
[----:B------:R-:W-:-:S06]  /*0e70*/  DSETP.GEU.AND P0, PT, R40, R12, PT ;  /* 0x0000000c2800722a */ /* 0x000fcc0003f0e000 */
[----:B------:R-:W-:Y:S02]  /*0e80*/  FSEL R12, R40, R12, !P0 ;  /* 0x0000000c280c7208 */ /* 0x000fe40004000000 */
[----:B------:R-:W-:Y:S02]  /*0e90*/  FSEL R13, R41, R13, !P0 ;  /* 0x0000000d290d7208 */ /* 0x000fe40004000000 */
[----:B------:R-:W-:-:S07]  /*0ea0*/  SEL R8, R51, R8, !P0 ;  /* 0x0000000833087207 */ /* 0x000fce0004000000 */
.L_x_35:
[----:B------:R-:W-:Y:S05]  /*0eb0*/  BSYNC.RECONVERGENT B3 ;  /* 0x0000000000037941 */ /* 0x000fea0003800200 */
.L_x_34:
[----:B------:R-:W0:Y:S01]  /*0ec0*/  LDC.64 R52, c[0x0][0x388] ;  /* 0x0000e200ff347b82 */ /* 0x000e220000000a00 */
[----:B------:R-:W-:-:S05]  /*0ed0*/  VIADD R0, R45, 0x1 ;  /* 0x000000012d007836 */ /* 0x000fca0000000000 */
        /* <DEDUP_REMOVED lines=8> */
[----:B------:R-:W-:Y:S01]  /*0f60*/  BSSY.RECONVERGENT B3, `(.L_x_38) ;  /* 0x0000031000037945 */ /* 0x000fe20003800200 */
        /* <DEDUP_REMOVED lines=42> */
.L_x_41:
[----:B------:R-:W-:Y:S05]  /*1210*/  BSYNC.RECONVERGENT B4 ;  /* 0x0000000000047941 */ /* 0x000fea0003800200 */
.L_x_40:
[----:B------:R-:W-:-:S08]  /*1220*/  DADD R40, R40, R32 ;  /* 0x0000000028287229 */ /* 0x000fd00000000020 */
[----:B------:R-:W-:-:S06]  /*1230*/  DSETP.GEU.AND P0, PT, R40, R12, PT ;  /* 0x0000000c2800722a */ /* 0x000fcc0003f0e000 */
[----:B------:R-:W-:Y:S02]  /*1240*/  FSEL R12, R40, R12, !P0 ;  /* 0x0000000c280c7208 */ /* 0x000fe40004000000 */
[----:B------:R-:W-:Y:S02]  /*1250*/  FSEL R13, R41, R13, !P0 ;  /* 0x0000000d290d7208 */ /* 0x000fe40004000000 */
[----:B------:R-:W-:-:S07]  /*1260*/  SEL R8, R51, R8, !P0 ;  /* 0x0000000833087207 */ /* 0x000fce0004000000 */
.L_x_39:
[----:B------:R-:W-:Y:S05]  /*1270*/  BSYNC.RECONVERGENT B3 ;  /* 0x0000000000037941 */ /* 0x000fea0003800200 */
.L_x_38:
[----:B------:R-:W-:Y:S01]  /*1280*/  VIADD R45, R45, 0x2 ;  /* 0x000000022d2d7836 */ /* 0x000fe20000000000 */
[----:B------:R-:W-:Y:S06]  /*1290*/  @P2 BRA `(.L_x_42) ;  /* 0xfffffff800142947 */ /* 0x000fec000383ffff */
.L_x_29:
[----:B------:R-:W-:Y:S05]  /*12a0*/  BSYNC.RECONVERGENT B2 ;  /* 0x0000000000027941 */ /* 0x000fea0003800200 */
.L_x_28:
[----:B------:R-:W-:Y:S05]  /*12b0*/  @P1 BRA `(.L_x_43) ;  /* 0xfffffff000e41947 */ /* 0x000fea000383ffff */
[----:B------:R-:W-:Y:S05]  /*12c0*/  BSYNC.RECONVERGENT B1 ;  /* 0x0000000000017941 */ /* 0x000fea0003800200 */
.L_x_27:
[----:B------:R-:W-:-:S07]  /*12d0*/  VIADD R9, R8, 0x1 ;  /* 0x0000000108097836 */ /* 0x000fce0000000000 */
.L_x_26:
[----:B------:R-:W-:Y:S05]  /*12e0*/  BSYNC.RECONVERGENT B0 ;  /* 0x0000000000007941 */ /* 0x000fea0003800200 */
.L_x_25:
[----:B------:R-:W0:Y:S02]  /*12f0*/  LDCU.64 UR6, c[0x0][0x390] ;  /* 0x00007200ff0677ac */ /* 0x000e240008000a00 */
[----:B0-----:R-:W-:-:S04]  /*1300*/  LEA R2, P0, R24, UR6, 0x2 ;  /* 0x0000000618027c11 */ /* 0x001fc8000f8010ff */
[----:B------:R-:W-:-:S05]  /*1310*/  LEA.HI.X R3, R24, UR7, R3, 0x2, P0 ;  /* 0x0000000718037c11 */ /* 0x000fca00080f1403 */
[----:B------:R-:W-:Y:S01]  /*1320*/  STG.E desc[UR4][R2.64], R9 ;  /* 0x0000000902007986 */ /* 0x000fe2000c101904 */
[----:B------:R-:W-:Y:S05]  /*1330*/  EXIT ;  /* 0x000000000000794d */ /* 0x000fea0003800000 */
        .weak           $__internal_1_$__cuda_sm20_div_rn_f64_full
        .type           $__internal_1_$__cuda_sm20_div_rn_f64_full,@function
        .size           $__internal_1_$__cuda_sm20_div_rn_f64_full,(.L_x_51 - $__internal_1_$__cuda_sm20_div_rn_f64_full)
$__internal_1_$__cuda_sm20_div_rn_f64_full:
[C---:B------:R-:W-:Y:S01]  /*1340*/  FSETP.GEU.AND P0, PT, |R29|.reuse, 1.469367938527859385e-39, PT ;  /* 0x001000001d00780b */ /* 0x040fe20003f0e200 */
[----:B------:R-:W-:Y:S01]  /*1350*/  IMAD.MOV.U32 R32, RZ, RZ, 0x1 ;  /* 0x00000001ff207424 */ /* 0x000fe200078e00ff */
[----:B------:R-:W-:Y:S01]  /*1360*/  LOP3.LUT R26, R29, 0x800fffff, RZ, 0xc0, !PT ;  /* 0x800fffff1d1a7812 */ /* 0x000fe200078ec0ff */
[----:B------:R-:W-:Y:S01]  /*1370*/  IMAD.MOV.U32 R47, RZ, RZ, 0x1ca00000 ;  /* 0x1ca00000ff2f7424 */ /* 0x000fe200078e00ff */
[C---:B------:R-:W-:Y:S01]  /*1380*/  FSETP.GEU.AND P4, PT, |R31|.reuse, 1.469367938527859385e-39, PT ;  /* 0x001000001f00780b */ /* 0x040fe20003f8e200 */
[----:B------:R-:W-:Y:S01]  /*1390*/  BSSY.RECONVERGENT B5, `(.L_x_44) ;  /* 0x0000052000057945 */ /* 0x000fe20003800200 */
[----:B------:R-:W-:Y:S01]  /*13a0*/  LOP3.LUT R27, R26, 0x3ff00000, RZ, 0xfc, !PT ;  /* 0x3ff000001a1b7812 */ /* 0x000fe200078efcff */
[----:B------:R-:W-:Y:S01]  /*13b0*/  IMAD.MOV.U32 R26, RZ, RZ, R28 ;  /* 0x000000ffff1a7224 */ /* 0x000fe200078e001c */
[----:B------:R-:W-:Y:S02]  /*13c0*/  LOP3.LUT R46, R31, 0x7ff00000, RZ, 0xc0, !PT ;  /* 0x7ff000001f2e7812 */ /* 0x000fe400078ec0ff */
[----:B------:R-:W-:-:S03]  /*13d0*/  LOP3.LUT R49, R29, 0x7ff00000, RZ, 0xc0, !PT ;  /* 0x7ff000001d317812 */ /* 0x000fc600078ec0ff */
[----:B------:R-:W-:Y:S01]  /*13e0*/  @!P0 DMUL R26, R28, 8.98846567431157953865e+307 ;  /* 0x7fe000001c1a8828 */ /* 0x000fe20000000000 */
[----:B------:R-:W-:-:S03]  /*13f0*/  ISETP.GE.U32.AND P3, PT, R46, R49, PT ;  /* 0x000000312e00720c */ /* 0x000fc60003f66070 */
[----:B------:R-:W-:Y:S02]  /*1400*/  @!P4 LOP3.LUT R35, R29, 0x7ff00000, RZ, 0xc0, !PT ;  /* 0x7ff000001d23c812 */ /* 0x000fe400078ec0ff */
[----:B------:R-:W0:Y:S02]  /*1410*/  MUFU.RCP64H R33, R27 ;  /* 0x0000001b00217308 */ /* 0x000e240000001800 */
[----:B------:R-:W-:Y:S02]  /*1420*/  @!P4 ISETP.GE.U32.AND P5, PT, R46, R35, PT ;  /* 0x000000232e00c20c */ /* 0x000fe40003fa6070 */
[----:B------:R-:W-:Y:S02]  /*1430*/  @!P0 LOP3.LUT R49, R27, 0x7ff00000, RZ, 0xc0, !PT ;  /* 0x7ff000001b318812 */ /* 0x000fe400078ec0ff */
[----:B------:R-:W-:-:S04]  /*1440*/  @!P4 SEL R35, R47, 0x63400000, !P5 ;  /* 0x634000002f23c807 */ /* 0x000fc80006800000 */
[----:B------:R-:W-:-:S04]  /*1450*/  @!P4 LOP3.LUT R38, R35, 0x80000000, R31, 0xf8, !PT ;  /* 0x800000002326c812 */ /* 0x000fc800078ef81f */
[----:B------:R-:W-:Y:S01]  /*1460*/  @!P4 LOP3.LUT R39, R38, 0x100000, RZ, 0xfc, !PT ;  /* 0x001000002627c812 */ /* 0x000fe200078efcff */
[----:B------:R-:W-:Y:S01]  /*1470*/  @!P4 IMAD.MOV.U32 R38, RZ, RZ, RZ ;  /* 0x000000ffff26c224 */ /* 0x000fe200078e00ff */
[----:B0-----:R-:W-:-:S08]  /*1480*/  DFMA R36, R32, -R26, 1 ;  /* 0x3ff000002024742b */ /* 0x001fd0000000081a */
[----:B------:R-:W-:-:S08]  /*1490*/  DFMA R36, R36, R36, R36 ;  /* 0x000000242424722b */ /* 0x000fd00000000024 */
[----:B------:R-:W-:Y:S01]  /*14a0*/  DFMA R36, R32, R36, R32 ;  /* 0x000000242024722b */ /* 0x000fe20000000020 */
[----:B------:R-:W-:Y:S01]  /*14b0*/  SEL R33, R47, 0x63400000, !P3 ;  /* 0x634000002f217807 */ /* 0x000fe20005800000 */
[----:B------:R-:W-:-:S03]  /*14c0*/  IMAD.MOV.U32 R32, RZ, RZ, R30 ;  /* 0x000000ffff207224 */ /* 0x000fc600078e001e */
[----:B------:R-:W-:-:S03]  /*14d0*/  LOP3.LUT R33, R33, 0x800fffff, R31, 0xf8, !PT ;  /* 0x800fffff21217812 */ /* 0x000fc600078ef81f */
[----:B------:R-:W-:-:S03]  /*14e0*/  DFMA R34, R36, -R26, 1 ;  /* 0x3ff000002422742b */ /* 0x000fc6000000081a */
[----:B------:R-:W-:-:S05]  /*14f0*/  @!P4 DFMA R32, R32, 2, -R38 ;  /* 0x400000002020c82b */ /* 0x000fca0000000826 */
[----:B------:R-:W-:-:S08]  /*1500*/  DFMA R34, R36, R34, R36 ;  /* 0x000000222422722b */ /* 0x000fd00000000024 */
[----:B------:R-:W-:-:S08]  /*1510*/  DMUL R36, R34, R32 ;  /* 0x0000002022247228 */ /* 0x000fd00000000000 */
[----:B------:R-:W-:-:S08]  /*1520*/  DFMA R38, R36, -R26, R32 ;  /* 0x8000001a2426722b */ /* 0x000fd00000000020 */
[----:B------:R-:W-:Y:S01]  /*1530*/  DFMA R38, R34, R38, R36 ;  /* 0x000000262226722b */ /* 0x000fe20000000024 */
[----:B------:R-:W-:Y:S01]  /*1540*/  IMAD.MOV.U32 R34, RZ, RZ, R46 ;  /* 0x000000ffff227224 */ /* 0x000fe200078e002e */
[----:B------:R-:W-:-:S05]  /*1550*/  @!P4 LOP3.LUT R34, R33, 0x7ff00000, RZ, 0xc0, !PT ;  /* 0x7ff000002122c812 */ /* 0x000fca00078ec0ff */
[----:B------:R-:W-:-:S05]  /*1560*/  VIADD R35, R34, 0xffffffff ;  /* 0xffffffff22237836 */ /* 0x000fca0000000000 */
[----:B------:R-:W-:Y:S02]  /*1570*/  ISETP.GT.U32.AND P0, PT, R35, 0x7feffffe, PT ;  /* 0x7feffffe2300780c */ /* 0x000fe40003f04070 */
[----:B------:R-:W-:-:S04]  /*1580*/  IADD3 R35, PT, PT, R49, -0x1, RZ ;  /* 0xffffffff31237810 */ /* 0x000fc80007ffe0ff */
[----:B------:R-:W-:-:S13]  /*1590*/  ISETP.GT.U32.OR P0, PT, R35, 0x7feffffe, P0 ;  /* 0x7feffffe2300780c */ /* 0x000fda0000704470 */
        /* <DEDUP_REMOVED lines=28> */
.L_x_45:
        /* <DEDUP_REMOVED lines=16> */
.L_x_48:
[----:B------:R-:W-:Y:S01]  /*1860*/  LOP3.LUT R37, R29, 0x80000, RZ, 0xfc, !PT ;  /* 0x000800001d257812 */ /* 0x000fe200078efcff */
[----:B------:R-:W-:Y:S01]  /*1870*/  IMAD.MOV.U32 R36, RZ, RZ, R28 ;  /* 0x000000ffff247224 */ /* 0x000fe200078e001c */
[----:B------:R-:W-:Y:S06]  /*1880*/  BRA `(.L_x_46) ;  /* 0x0000000000087947 */ /* 0x000fec0003800000 */
.L_x_47:
[----:B------:R-:W-:Y:S01]  /*1890*/  LOP3.LUT R37, R31, 0x80000, RZ, 0xfc, !PT ;  /* 0x000800001f257812 */ /* 0x000fe200078efcff */
[----:B------:R-:W-:-:S07]  /*18a0*/  IMAD.MOV.U32 R36, RZ, RZ, R30 ;  /* 0x000000ffff247224 */ /* 0x000fce00078e001e */
.L_x_46:
[----:B------:R-:W-:Y:S05]  /*18b0*/  BSYNC.RECONVERGENT B5 ;  /* 0x0000000000057941 */ /* 0x000fea0003800200 */
.L_x_44:
[----:B------:R-:W-:Y:S02]  /*18c0*/  IMAD.MOV.U32 R26, RZ, RZ, R0 ;  /* 0x000000ffff1a7224 */ /* 0x000fe400078e0000 */
[----:B------:R-:W-:Y:S02]  /*18d0*/  IMAD.MOV.U32 R27, RZ, RZ, 0x0 ;  /* 0x00000000ff1b7424 */ /* 0x000fe400078e00ff */
[----:B------:R-:W-:Y:S02]  /*18e0*/  IMAD.MOV.U32 R32, RZ, RZ, R36 ;  /* 0x000000ffff207224 */ /* 0x000fe400078e0024 */
[----:B------:R-:W-:Y:S01]  /*18f0*/  IMAD.MOV.U32 R33, RZ, RZ, R37 ;  /* 0x000000ffff217224 */ /* 0x000fe200078e0025 */
[----:B------:R-:W-:Y:S06]  /*1900*/  RET.REL.NODEC R26 `(_Z11expectationPKdS0_PjiiiiiiPdS2_) ;  /* 0xffffffe41abc7950 */ /* 0x000fec0003c3ffff */
.L_x_49:
        /* <DEDUP_REMOVED lines=15> */
.L_x_51:


//--------------------- .nv.shared.reserved.0     --------------------------
	.section	.nv.shared.reserved.0,"aw",@nobits
	.weak		__nv_reservedSMEM_offset_0_alias
	.size		__nv_reservedSMEM_offset_0_alias, 0, 64
	.other		__nv_reservedSMEM_offset_0_alias,@"STO_CUDA_RESERVED_SHARED STV_DEFAULT"
__nv_reservedSMEM_offset_0_alias:
	.zero		0
	.zero		64


//--------------------- .nv.constant0._Z12maximizationPKdPKjPdiiiil --------------------------
	.section	.nv.constant0._Z12maximizationPKdPKjPdiiiil,"a",@progbits
	.sectionflags	@""
	.align	4
.nv.constant0._Z12maximizationPKdPKjPdiiiil:
	.zero		944


//--------------------- .nv.constant0._Z11expectationPKdS0_PjiiiiiiPdS2_ --------------------------
	.section	.nv.constant0._Z11expectationPKdS0_PjiiiiiiPdS2_,"a",@progbits
	.sectionflags	@""
	.align	4
.nv.constant0._Z11expectationPKdS0_PjiiiiiiPdS2_:
	.zero		960


//--------------------- SYMBOLS --------------------------

	.type		.nv.reservedSmem.offset0,@object
	.size		.nv.reservedSmem.offset0,0x4
